	.target	sm_100a

	.elftype	@"ET_EXEC"


//--------------------- .note.nv.tkinfo           --------------------------
	.section	.note.nv.tkinfo,"",@"SHT_NOTE"
	.sectionflags	@"SHF_NOTE_NV_TKINFO"
	.tkinfo
        /*0018*/ 	.word	0x00000002
        /*0030*/ 	.string	""
        /*0030*/ 	.string	"ptxas"
        /*0030*/ 	.string	"Cuda compilation tools, release 13.0, V13.0.88"
        /*0030*/ 	.string	"Build cuda_13.0.r13.0/compiler.36424714_0"
        /*0030*/ 	.string	"-arch sm_100a -m 64 "



//--------------------- .note.nv.cuinfo           --------------------------
	.section	.note.nv.cuinfo,"",@"SHT_NOTE"
	.sectionflags	@"SHF_NOTE_NV_CUINFO"
        /*0018*/ 	.short	0x0002
        /*001a*/ 	.short	0x0064
        /*001c*/ 	.short	0x0082
	.zero		2


//--------------------- .nv.info                  --------------------------
	.section	.nv.info,"",@"SHT_CUDA_INFO"
	.align	4


	//----- nvinfo : EIATTR_REGCOUNT
	.align		4
        /*0000*/ 	.byte	0x04, 0x2f
        /*0002*/ 	.short	(.L_20 - .L_19)
	.align		4
.L_19:
        /*0004*/ 	.word	index@(_ZN7cutlass13device_kernelINS_4gemm6kernel13GemmUniversalIN4cute5tupleIJiiiiEEENS1_10collective13CollectiveMmaINS1_35MainloopSm100TmaUmmaWarpSpecializedILi10ELi2ELi4ENS5_IJNS4_1CILi2EEENSA_ILi1EEESC_EEEEENS5_IJNSA_ILi64EEENSA_ILi256EEESF_EEENS_12float_e4m3_tENS5_IJlSC_lEEESI_SJ_NS4_8TiledMMAINS4_8MMA_AtomIJNS4_10MMA_TraitsINS4_19SM100_MMA_F8F6F4_SSEJSI_SI_fSF_SG_NS4_17integral_constantINS4_4UMMA5MajorELSQ_0EEESR_NSO_INSP_7ScaleInELSS_0EEEST_EEEEEENS4_6LayoutINS5_IJSC_SC_SC_EEENS5_IJNSA_ILi0EEESY_SY_EEEEENS5_IJNS4_10UnderscoreES11_S11_EEEEENS4_13SM90_TMA_LOADENS4_14ComposedLayoutINS4_7SwizzleILi2ELi4ELi3EEENS4_18smem_ptr_flag_bitsILi8EEENSW_INS5_IJNSA_ILi8EEESF_EEENS5_IJSF_SC_EEEEEEEvNS4_8identityENS4_23SM90_TMA_LOAD_MULTICASTES1E_vS1F_EENS_8epilogue10collective18CollectiveEpilogueINS1I_23Sm100TmaWarpSpecializedILi4ELi2ELi32ELb0ELb0EEEJSH_NS5_IJNSW_ISF_SC_EES1N_EEESI_SJ_SI_SJ_NS1I_6fusion15FusionCallbacksIS1M_NS1P_17LinearCombinationISI_fSI_fLNS_15FloatRoundStyleE2EEESH_S1O_JEEENS4_5SM1004TMEM4LOAD26SM100_TMEM_LOAD_16dp32b32xES14_S1E_NS4_39AutoVectorizingCopyWithAssumedAlignmentILi128EEENS4_14SM90_TMA_STOREES1E_S20_S20_EEEvvEEEEvNT_6ParamsE)
        /*0008*/ 	.word	0x00000075


	//----- nvinfo : EIATTR_FRAME_SIZE
	.align		4
.L_20:
        /*000c*/ 	.byte	0x04, 0x11
        /*000e*/ 	.short	(.L_22 - .L_21)
	.align		4
.L_21:
        /*0010*/ 	.word	index@($__internal_2_$__cuda_sm10x_tcgen05_guardrail_trap_unallocated_columns_being_dealloced)
        /*0014*/ 	.word	0x00000000


	//----- nvinfo : EIATTR_FRAME_SIZE
	.align		4
.L_22:
        /*0018*/ 	.byte	0x04, 0x11
        /*001a*/ 	.short	(.L_24 - .L_23)
	.align		4
.L_23:
        /*001c*/ 	.word	index@($__internal_1_$__cuda_sm10x_tcgen05_guardrail_trap_phase_invalid_during_alloc)
        /*0020*/ 	.word	0x00000000


	//----- nvinfo : EIATTR_FRAME_SIZE
	.align		4
.L_24:
        /*0024*/ 	.byte	0x04, 0x11
        /*0026*/ 	.short	(.L_26 - .L_25)
	.align		4
.L_25:
        /*0028*/ 	.word	index@($__internal_0_$__cuda_sm10x_tcgen05_guardrail_trap_col_being_dealloced_not_returned_by_alloc)
        /*002c*/ 	.word	0x00000000


	//----- nvinfo : EIATTR_FRAME_SIZE
	.align		4
.L_26:
        /*0030*/ 	.byte	0x04, 0x11
        /*0032*/ 	.short	(.L_28 - .L_27)
	.align		4
.L_27:
        /*0034*/ 	.word	index@(_ZN7cutlass13device_kernelINS_4gemm6kernel13GemmUniversalIN4cute5tupleIJiiiiEEENS1_10collective13CollectiveMmaINS1_35MainloopSm100TmaUmmaWarpSpecializedILi10ELi2ELi4ENS5_IJNS4_1CILi2EEENSA_ILi1EEESC_EEEEENS5_IJNSA_ILi64EEENSA_ILi256EEESF_EEENS_12float_e4m3_tENS5_IJlSC_lEEESI_SJ_NS4_8TiledMMAINS4_8MMA_AtomIJNS4_10MMA_TraitsINS4_19SM100_MMA_F8F6F4_SSEJSI_SI_fSF_SG_NS4_17integral_constantINS4_4UMMA5MajorELSQ_0EEESR_NSO_INSP_7ScaleInELSS_0EEEST_EEEEEENS4_6LayoutINS5_IJSC_SC_SC_EEENS5_IJNSA_ILi0EEESY_SY_EEEEENS5_IJNS4_10UnderscoreES11_S11_EEEEENS4_13SM90_TMA_LOADENS4_14ComposedLayoutINS4_7SwizzleILi2ELi4ELi3EEENS4_18smem_ptr_flag_bitsILi8EEENSW_INS5_IJNSA_ILi8EEESF_EEENS5_IJSF_SC_EEEEEEEvNS4_8identityENS4_23SM90_TMA_LOAD_MULTICASTES1E_vS1F_EENS_8epilogue10collective18CollectiveEpilogueINS1I_23Sm100TmaWarpSpecializedILi4ELi2ELi32ELb0ELb0EEEJSH_NS5_IJNSW_ISF_SC_EES1N_EEESI_SJ_SI_SJ_NS1I_6fusion15FusionCallbacksIS1M_NS1P_17LinearCombinationISI_fSI_fLNS_15FloatRoundStyleE2EEESH_S1O_JEEENS4_5SM1004TMEM4LOAD26SM100_TMEM_LOAD_16dp32b32xES14_S1E_NS4_39AutoVectorizingCopyWithAssumedAlignmentILi128EEENS4_14SM90_TMA_STOREES1E_S20_S20_EEEvvEEEEvNT_6ParamsE)
        /*0038*/ 	.word	0x00000000


	//----- nvinfo : EIATTR_MIN_STACK_SIZE
	.align		4
.L_28:
        /*003c*/ 	.byte	0x04, 0x12
        /*003e*/ 	.short	(.L_30 - .L_29)
	.align		4
.L_29:
        /*0040*/ 	.word	index@(_ZN7cutlass13device_kernelINS_4gemm6kernel13GemmUniversalIN4cute5tupleIJiiiiEEENS1_10collective13CollectiveMmaINS1_35MainloopSm100TmaUmmaWarpSpecializedILi10ELi2ELi4ENS5_IJNS4_1CILi2EEENSA_ILi1EEESC_EEEEENS5_IJNSA_ILi64EEENSA_ILi256EEESF_EEENS_12float_e4m3_tENS5_IJlSC_lEEESI_SJ_NS4_8TiledMMAINS4_8MMA_AtomIJNS4_10MMA_TraitsINS4_19SM100_MMA_F8F6F4_SSEJSI_SI_fSF_SG_NS4_17integral_constantINS4_4UMMA5MajorELSQ_0EEESR_NSO_INSP_7ScaleInELSS_0EEEST_EEEEEENS4_6LayoutINS5_IJSC_SC_SC_EEENS5_IJNSA_ILi0EEESY_SY_EEEEENS5_IJNS4_10UnderscoreES11_S11_EEEEENS4_13SM90_TMA_LOADENS4_14ComposedLayoutINS4_7SwizzleILi2ELi4ELi3EEENS4_18smem_ptr_flag_bitsILi8EEENSW_INS5_IJNSA_ILi8EEESF_EEENS5_IJSF_SC_EEEEEEEvNS4_8identityENS4_23SM90_TMA_LOAD_MULTICASTES1E_vS1F_EENS_8epilogue10collective18CollectiveEpilogueINS1I_23Sm100TmaWarpSpecializedILi4ELi2ELi32ELb0ELb0EEEJSH_NS5_IJNSW_ISF_SC_EES1N_EEESI_SJ_SI_SJ_NS1I_6fusion15FusionCallbacksIS1M_NS1P_17LinearCombinationISI_fSI_fLNS_15FloatRoundStyleE2EEESH_S1O_JEEENS4_5SM1004TMEM4LOAD26SM100_TMEM_LOAD_16dp32b32xES14_S1E_NS4_39AutoVectorizingCopyWithAssumedAlignmentILi128EEENS4_14SM90_TMA_STOREES1E_S20_S20_EEEvvEEEEvNT_6ParamsE)
        /*0044*/ 	.word	0x00000000
.L_30:


//--------------------- .nv.compat                --------------------------
	.section	.nv.compat,"",@"SHT_CUDA_COMPAT_INFO"
	.align	4
        /*0000*/ 	.byte	0x02, 0x09, 0x01, 0x00, 0x02, 0x02, 0x02, 0x00, 0x02, 0x05, 0x05, 0x00, 0x03, 0x07, 0x01, 0x01
        /*0010*/ 	.byte	0x02, 0x03, 0x01, 0x00, 0x02, 0x06, 0x01, 0x00, 0x04, 0x0b, 0x08, 0x00, 0x09, 0x00, 0x00, 0x00
        /*0020*/ 	.byte	0x00, 0x00, 0x00, 0x00


//--------------------- .nv.info._ZN7cutlass13device_kernelINS_4gemm6kernel13GemmUniversalIN4cute5tupleIJiiiiEEENS1_10collective13CollectiveMmaINS1_35MainloopSm100TmaUmmaWarpSpecializedILi10ELi2ELi4ENS5_IJNS4_1CILi2EEENSA_ILi1EEESC_EEEEENS5_IJNSA_ILi64EEENSA_ILi256EEESF_EEENS_12float_e4m3_tENS5_IJlSC_lEEESI_SJ_NS4_8TiledMMAINS4_8MMA_AtomIJNS4_10MMA_TraitsINS4_19SM100_MMA_F8F6F4_SSEJSI_SI_fSF_SG_NS4_17integral_constantINS4_4UMMA5MajorELSQ_0EEESR_NSO_INSP_7ScaleInELSS_0EEEST_EEEEEENS4_6LayoutINS5_IJSC_SC_SC_EEENS5_IJNSA_ILi0EEESY_SY_EEEEENS5_IJNS4_10UnderscoreES11_S11_EEEEENS4_13SM90_TMA_LOADENS4_14ComposedLayoutINS4_7SwizzleILi2ELi4ELi3EEENS4_18smem_ptr_flag_bitsILi8EEENSW_INS5_IJNSA_ILi8EEESF_EEENS5_IJSF_SC_EEEEEEEvNS4_8identityENS4_23SM90_TMA_LOAD_MULTICASTES1E_vS1F_EENS_8epilogue10collective18CollectiveEpilogueINS1I_23Sm100TmaWarpSpecializedILi4ELi2ELi32ELb0ELb0EEEJSH_NS5_IJNSW_ISF_SC_EES1N_EEESI_SJ_SI_SJ_NS1I_6fusion15FusionCallbacksIS1M_NS1P_17LinearCombinationISI_fSI_fLNS_15FloatRoundStyleE2EEESH_S1O_JEEENS4_5SM1004TMEM4LOAD26SM100_TMEM_LOAD_16dp32b32xES14_S1E_NS4_39AutoVectorizingCopyWithAssumedAlignmentILi128EEENS4_14SM90_TMA_STOREES1E_S20_S20_EEEvvEEEEvNT_6ParamsE --------------------------
	.section	.nv.info._ZN7cutlass13device_kernelINS_4gemm6kernel13GemmUniversalIN4cute5tupleIJiiiiEEENS1_10collective13CollectiveMmaINS1_35MainloopSm100TmaUmmaWarpSpecializedILi10ELi2ELi4ENS5_IJNS4_1CILi2EEENSA_ILi1EEESC_EEEEENS5_IJNSA_ILi64EEENSA_ILi256EEESF_EEENS_12float_e4m3_tENS5_IJlSC_lEEESI_SJ_NS4_8TiledMMAINS4_8MMA_AtomIJNS4_10MMA_TraitsINS4_19SM100_MMA_F8F6F4_SSEJSI_SI_fSF_SG_NS4_17integral_constantINS4_4UMMA5MajorELSQ_0EEESR_NSO_INSP_7ScaleInELSS_0EEEST_EEEEEENS4_6LayoutINS5_IJSC_SC_SC_EEENS5_IJNSA_ILi0EEESY_SY_EEEEENS5_IJNS4_10UnderscoreES11_S11_EEEEENS4_13SM90_TMA_LOADENS4_14ComposedLayoutINS4_7SwizzleILi2ELi4ELi3EEENS4_18smem_ptr_flag_bitsILi8EEENSW_INS5_IJNSA_ILi8EEESF_EEENS5_IJSF_SC_EEEEEEEvNS4_8identityENS4_23SM90_TMA_LOAD_MULTICASTES1E_vS1F_EENS_8epilogue10collective18CollectiveEpilogueINS1I_23Sm100TmaWarpSpecializedILi4ELi2ELi32ELb0ELb0EEEJSH_NS5_IJNSW_ISF_SC_EES1N_EEESI_SJ_SI_SJ_NS1I_6fusion15FusionCallbacksIS1M_NS1P_17LinearCombinationISI_fSI_fLNS_15FloatRoundStyleE2EEESH_S1O_JEEENS4_5SM1004TMEM4LOAD26SM100_TMEM_LOAD_16dp32b32xES14_S1E_NS4_39AutoVectorizingCopyWithAssumedAlignmentILi128EEENS4_14SM90_TMA_STOREES1E_S20_S20_EEEvvEEEEvNT_6ParamsE,"",@"SHT_CUDA_INFO"
	.sectionflags	@""
	.align	4


	//----- nvinfo : EIATTR_CUDA_API_VERSION
	.align		4
        /*0000*/ 	.byte	0x04, 0x37
        /*0002*/ 	.short	(.L_32 - .L_31)
.L_31:
        /*0004*/ 	.word	0x00000082


	//----- nvinfo : EIATTR_KPARAM_INFO
	.align		4
.L_32:
        /*0008*/ 	.byte	0x04, 0x17
        /*000a*/ 	.short	(.L_34 - .L_33)
.L_33:
        /*000c*/ 	.word	0x00000000
        /*0010*/ 	.short	0x0000
        /*0012*/ 	.short	0x0000
        /*0014*/ 	.byte	0x00, 0xf0, 0x01, 0x20


	//----- nvinfo : EIATTR_AT_ENTRY_FRAGMENTS
	.align		4
.L_34:
        /*0018*/ 	.byte	0x04, 0x4f
        /*001a*/ 	.short	(.L_36 - .L_35)


	//   ....[0]....
.L_35:
        /*001c*/ 	.word	0x00000006


	//----- nvinfo : EIATTR_RESERVED_SMEM_USED
	.align		4
.L_36:
        /*0020*/ 	.byte	0x01, 0x41
	.zero		2


	//----- nvinfo : EIATTR_SPARSE_MMA_MASK
	.align		4
        /*0024*/ 	.byte	0x03, 0x50
        /*0026*/ 	.short	0x0000


	//----- nvinfo : EIATTR_TCGEN05_1CTA_USED
	.align		4
        /*0028*/ 	.byte	0x01, 0x51
	.zero		2


	//----- nvinfo : EIATTR_MAXREG_COUNT
	.align		4
        /*002c*/ 	.byte	0x03, 0x1b
        /*002e*/ 	.short	0x00ff


	//----- nvinfo : EIATTR_NUM_BARRIERS
	.align		4
        /*0030*/ 	.byte	0x02, 0x4c
        /*0032*/ 	.byte	0x07
	.zero		1


	//----- nvinfo : EIATTR_EXTERNS
	.align		4
        /*0034*/ 	.byte	0x04, 0x0f
        /*0036*/ 	.short	(.L_38 - .L_37)


	//   ....[0]....
	.align		4
.L_37:
        /*0038*/ 	.word	index@(__assertfail)


	//----- nvinfo : EIATTR_MERCURY_ISA_VERSION
	.align		4
.L_38:
        /*003c*/ 	.byte	0x03, 0x5f
        /*003e*/ 	.short	0x0101


	//----- nvinfo : EIATTR_INT_WARP_WIDE_INSTR_OFFSETS
	.align		4
        /*0040*/ 	.byte	0x04, 0x31
        /*0042*/ 	.short	(.L_40 - .L_39)


	//   ....[0]....
.L_39:
        /*0044*/ 	.word	0x00004030


	//   ....[1]....
        /*0048*/ 	.word	0x00004050


	//   ....[2]....
        /*004c*/ 	.word	0x00004080


	//   ....[3]....
        /*0050*/ 	.word	0x00004c90


	//   ....[4]....
        /*0054*/ 	.word	0x00004cf0


	//   ....[5]....
        /*0058*/ 	.word	0x00004dd0


	//   ....[6]....
        /*005c*/ 	.word	0x00004e50


	//   ....[7]....
        /*0060*/ 	.word	0x00004f40


	//   ....[8]....
        /*0064*/ 	.word	0x00004fd0


	//   ....[9]....
        /*0068*/ 	.word	0x000050c0


	//   ....[10]....
        /*006c*/ 	.word	0x00005170


	//----- nvinfo : EIATTR_COOP_GROUP_MASK_REGIDS
	.align		4
.L_40:
        /*0070*/ 	.byte	0x04, 0x29
        /*0072*/ 	.short	(.L_42 - .L_41)


	//   ....[0]....
.L_41:
        /*0074*/ 	.word	0xffffffff


	//   ....[1]....
        /*0078*/ 	.word	0xffffffff


	//   ....[2]....
        /*007c*/ 	.word	0xffffffff


	//   ....[3]....
        /*0080*/ 	.word	0xffffffff


	//   ....[4]....
        /*0084*/ 	.word	0xffffffff


	//   ....[5]....
        /*0088*/ 	.word	0xffffffff


	//   ....[6]....
        /*008c*/ 	.word	0xffffffff


	//   ....[7]....
        /*0090*/ 	.word	0xffffffff


	//   ....[8]....
        /*0094*/ 	.word	0xffffffff


	//   ....[9]....
        /*0098*/ 	.word	0xffffffff


	//   ....[10]....
        /*009c*/ 	.word	0xffffffff


	//   ....[11]....
        /*00a0*/ 	.word	0xffffffff


	//   ....[12]....
        /*00a4*/ 	.word	0xffffffff


	//   ....[13]....
        /*00a8*/ 	.word	0xffffffff


	//----- nvinfo : EIATTR_COOP_GROUP_INSTR_OFFSETS
	.align		4
.L_42:
        /*00ac*/ 	.byte	0x04, 0x28
        /*00ae*/ 	.short	(.L_44 - .L_43)


	//   ....[0]....
.L_43:
        /*00b0*/ 	.word	0x00000080


	//   ....[1]....
        /*00b4*/ 	.word	0x000004f0


	//   ....[2]....
        /*00b8*/ 	.word	0x00000770


	//   ....[3]....
        /*00bc*/ 	.word	0x00000910


	//   ....[4]....
        /*00c0*/ 	.word	0x00000a10


	//   ....[5]....
        /*00c4*/ 	.word	0x00000b80


	//   ....[6]....
        /*00c8*/ 	.word	0x00000d20


	//   ....[7]....
        /*00cc*/ 	.word	0x00000ee0


	//   ....[8]....
        /*00d0*/ 	.word	0x000020c0


	//   ....[9]....
        /*00d4*/ 	.word	0x00003300


	//   ....[10]....
        /*00d8*/ 	.word	0x00003510


	//   ....[11]....
        /*00dc*/ 	.word	0x00003540


	//   ....[12]....
        /*00e0*/ 	.word	0x00003f10


	//   ....[13]....
        /*00e4*/ 	.word	0x00004140


	//----- nvinfo : EIATTR_VRC_CTA_INIT_COUNT
	.align		4
.L_44:
        /*00e8*/ 	.byte	0x02, 0x4a
        /*00ea*/ 	.byte	0x80
	.zero		1


	//----- nvinfo : EIATTR_SYSCALL_OFFSETS
	.align		4
        /*00ec*/ 	.byte	0x04, 0x46
        /*00ee*/ 	.short	(.L_46 - .L_45)


	//   ....[0]....
.L_45:
        /*00f0*/ 	.word	0x00005e00


	//   ....[1]....
        /*00f4*/ 	.word	0x00005f40


	//   ....[2]....
        /*00f8*/ 	.word	0x00006770


	//   ....[3]....
        /*00fc*/ 	.word	0x00007500


	//   ....[4]....
        /*0100*/ 	.word	0x00008250


	//   ....[5]....
        /*0104*/ 	.word	0x00008fd0


	//----- nvinfo : EIATTR_MBARRIER_INSTR_OFFSETS
	.align		4
.L_46:
        /*0108*/ 	.byte	0x04, 0x39
        /*010a*/ 	.short	(.L_48 - .L_47)


	//   ....[0]....
.L_47:
        /*010c*/ 	.word	0x00000610
        /*0110*/ 	.word	0x000000ff
        /*0114*/ 	.word	0x00000000
        /*0118*/ 	.short	0x0100
        /*011a*/ 	.byte	0x04
	.zero		1


	//   ....[1]....
        /*011c*/ 	.word	0x00000620
        /*0120*/ 	.word	0x000000ff
        /*0124*/ 	.word	0x00000050
        /*0128*/ 	.short	0x0100
        /*012a*/ 	.byte	0x04
	.zero		1


	//   ....[2]....
        /*012c*/ 	.word	0x00000630
        /*0130*/ 	.word	0x000000ff
        /*0134*/ 	.word	0x00000008
        /*0138*/ 	.short	0x0100
        /*013a*/ 	.byte	0x04
	.zero		1


	//   ....[3]....
        /*013c*/ 	.word	0x00000640
        /*0140*/ 	.word	0x000000ff
        /*0144*/ 	.word	0x00000058
        /*0148*/ 	.short	0x0100
        /*014a*/ 	.byte	0x04
	.zero		1


	//   ....[4]....
        /*014c*/ 	.word	0x00000650
        /*0150*/ 	.word	0x000000ff
        /*0154*/ 	.word	0x00000010
        /*0158*/ 	.short	0x0100
        /*015a*/ 	.byte	0x04
	.zero		1


	//   ....[5]....
        /*015c*/ 	.word	0x00000660
        /*0160*/ 	.word	0x000000ff
        /*0164*/ 	.word	0x00000060
        /*0168*/ 	.short	0x0100
        /*016a*/ 	.byte	0x04
	.zero		1


	//   ....[6]....
        /*016c*/ 	.word	0x00000670
        /*0170*/ 	.word	0x000000ff
        /*0174*/ 	.word	0x00000018
        /*0178*/ 	.short	0x0100
        /*017a*/ 	.byte	0x04
	.zero		1


	//   ....[7]....
        /*017c*/ 	.word	0x00000680
        /*0180*/ 	.word	0x000000ff
        /*0184*/ 	.word	0x00000068
        /*0188*/ 	.short	0x0100
        /*018a*/ 	.byte	0x04
	.zero		1


	//   ....[8]....
        /*018c*/ 	.word	0x00000690
        /*0190*/ 	.word	0x000000ff
        /*0194*/ 	.word	0x00000020
        /*0198*/ 	.short	0x0100
        /*019a*/ 	.byte	0x04
	.zero		1


	//   ....[9]....
        /*019c*/ 	.word	0x000006a0
        /*01a0*/ 	.word	0x000000ff
        /*01a4*/ 	.word	0x00000070
        /*01a8*/ 	.short	0x0100
        /*01aa*/ 	.byte	0x04
	.zero		1


	//   ....[10]....
        /*01ac*/ 	.word	0x000006b0
        /*01b0*/ 	.word	0x000000ff
        /*01b4*/ 	.word	0x00000028
        /*01b8*/ 	.short	0x0100
        /*01ba*/ 	.byte	0x04
	.zero		1


	//   ....[11]....
        /*01bc*/ 	.word	0x000006c0
        /*01c0*/ 	.word	0x000000ff
        /*01c4*/ 	.word	0x00000078
        /*01c8*/ 	.short	0x0100
        /*01ca*/ 	.byte	0x04
	.zero		1


	//   ....[12]....
        /*01cc*/ 	.word	0x000006d0
        /*01d0*/ 	.word	0x000000ff
        /*01d4*/ 	.word	0x00000030
        /*01d8*/ 	.short	0x0100
        /*01da*/ 	.byte	0x04
	.zero		1


	//   ....[13]....
        /*01dc*/ 	.word	0x000006e0
        /*01e0*/ 	.word	0x000000ff
        /*01e4*/ 	.word	0x00000080
        /*01e8*/ 	.short	0x0100
        /*01ea*/ 	.byte	0x04
	.zero		1


	//   ....[14]....
        /*01ec*/ 	.word	0x000006f0
        /*01f0*/ 	.word	0x000000ff
        /*01f4*/ 	.word	0x00000038
        /*01f8*/ 	.short	0x0100
        /*01fa*/ 	.byte	0x04
	.zero		1


	//   ....[15]....
        /*01fc*/ 	.word	0x00000700
        /*0200*/ 	.word	0x000000ff
        /*0204*/ 	.word	0x00000088
        /*0208*/ 	.short	0x0100
        /*020a*/ 	.byte	0x04
	.zero		1


	//   ....[16]....
        /*020c*/ 	.word	0x00000710
        /*0210*/ 	.word	0x000000ff
        /*0214*/ 	.word	0x00000040
        /*0218*/ 	.short	0x0100
        /*021a*/ 	.byte	0x04
	.zero		1


	//   ....[17]....
        /*021c*/ 	.word	0x00000720
        /*0220*/ 	.word	0x000000ff
        /*0224*/ 	.word	0x00000090
        /*0228*/ 	.short	0x0100
        /*022a*/ 	.byte	0x04
	.zero		1


	//   ....[18]....
        /*022c*/ 	.word	0x00000730
        /*0230*/ 	.word	0x000000ff
        /*0234*/ 	.word	0x00000048
        /*0238*/ 	.short	0x0100
        /*023a*/ 	.byte	0x04
	.zero		1


	//   ....[19]....
        /*023c*/ 	.word	0x00000740
        /*0240*/ 	.word	0x000000ff
        /*0244*/ 	.word	0x00000098
        /*0248*/ 	.short	0x0100
        /*024a*/ 	.byte	0x04
	.zero		1


	//   ....[20]....
        /*024c*/ 	.word	0x00000880
        /*0250*/ 	.word	0x000000ff
        /*0254*/ 	.word	0x000000a0
        /*0258*/ 	.short	0x0100
        /*025a*/ 	.byte	0x04
	.zero		1


	//   ....[21]....
        /*025c*/ 	.word	0x00000890
        /*0260*/ 	.word	0x000000ff
        /*0264*/ 	.word	0x000000c0
        /*0268*/ 	.short	0x0100
        /*026a*/ 	.byte	0x04
	.zero		1


	//   ....[22]....
        /*026c*/ 	.word	0x000008a0
        /*0270*/ 	.word	0x000000ff
        /*0274*/ 	.word	0x000000a8
        /*0278*/ 	.short	0x0100
        /*027a*/ 	.byte	0x04
	.zero		1


	//   ....[23]....
        /*027c*/ 	.word	0x000008b0
        /*0280*/ 	.word	0x000000ff
        /*0284*/ 	.word	0x000000c8
        /*0288*/ 	.short	0x0100
        /*028a*/ 	.byte	0x04
	.zero		1


	//   ....[24]....
        /*028c*/ 	.word	0x000008c0
        /*0290*/ 	.word	0x000000ff
        /*0294*/ 	.word	0x000000b0
        /*0298*/ 	.short	0x0100
        /*029a*/ 	.byte	0x04
	.zero		1


	//   ....[25]....
        /*029c*/ 	.word	0x000008d0
        /*02a0*/ 	.word	0x000000ff
        /*02a4*/ 	.word	0x000000d0
        /*02a8*/ 	.short	0x0100
        /*02aa*/ 	.byte	0x04
	.zero		1


	//   ....[26]....
        /*02ac*/ 	.word	0x000008e0
        /*02b0*/ 	.word	0x000000ff
        /*02b4*/ 	.word	0x000000b8
        /*02b8*/ 	.short	0x0100
        /*02ba*/ 	.byte	0x04
	.zero		1


	//   ....[27]....
        /*02bc*/ 	.word	0x000008f0
        /*02c0*/ 	.word	0x000000ff
        /*02c4*/ 	.word	0x000000d8
        /*02c8*/ 	.short	0x0100
        /*02ca*/ 	.byte	0x04
	.zero		1


	//   ....[28]....
        /*02cc*/ 	.word	0x000009e0
        /*02d0*/ 	.word	0x000000ff
        /*02d4*/ 	.word	0x000000e0
        /*02d8*/ 	.short	0x0100
        /*02da*/ 	.byte	0x06
	.zero		1


	//   ....[29]....
        /*02dc*/ 	.word	0x000009f0
        /*02e0*/ 	.word	0x000000ff
        /*02e4*/ 	.word	0x000000e8
        /*02e8*/ 	.short	0x0100
        /*02ea*/ 	.byte	0x06
	.zero		1


	//   ....[30]....
        /*02ec*/ 	.word	0x00000b30
        /*02f0*/ 	.word	0x000000ff
        /*02f4*/ 	.word	0x000000f0
        /*02f8*/ 	.short	0x0100
        /*02fa*/ 	.byte	0x06
	.zero		1


	//   ....[31]....
        /*02fc*/ 	.word	0x00000b40
        /*0300*/ 	.word	0x000000ff
        /*0304*/ 	.word	0x00000100
        /*0308*/ 	.short	0x0100
        /*030a*/ 	.byte	0x06
	.zero		1


	//   ....[32]....
        /*030c*/ 	.word	0x00000b50
        /*0310*/ 	.word	0x000000ff
        /*0314*/ 	.word	0x000000f8
        /*0318*/ 	.short	0x0100
        /*031a*/ 	.byte	0x06
	.zero		1


	//   ....[33]....
        /*031c*/ 	.word	0x00000b60
        /*0320*/ 	.word	0x000000ff
        /*0324*/ 	.word	0x00000108
        /*0328*/ 	.short	0x0100
        /*032a*/ 	.byte	0x06
	.zero		1


	//   ....[34]....
        /*032c*/ 	.word	0x00000c90
        /*0330*/ 	.word	0x000000ff
        /*0334*/ 	.word	0x00000110
        /*0338*/ 	.short	0x0100
        /*033a*/ 	.byte	0x04
	.zero		1


	//   ....[35]....
        /*033c*/ 	.word	0x00000ca0
        /*0340*/ 	.word	0x000000ff
        /*0344*/ 	.word	0x00000130
        /*0348*/ 	.short	0x0100
        /*034a*/ 	.byte	0x04
	.zero		1


	//   ....[36]....
        /*034c*/ 	.word	0x00000cb0
        /*0350*/ 	.word	0x000000ff
        /*0354*/ 	.word	0x00000118
        /*0358*/ 	.short	0x0100
        /*035a*/ 	.byte	0x04
	.zero		1


	//   ....[37]....
        /*035c*/ 	.word	0x00000cc0
        /*0360*/ 	.word	0x000000ff
        /*0364*/ 	.word	0x00000138
        /*0368*/ 	.short	0x0100
        /*036a*/ 	.byte	0x04
	.zero		1


	//   ....[38]....
        /*036c*/ 	.word	0x00000cd0
        /*0370*/ 	.word	0x000000ff
        /*0374*/ 	.word	0x00000120
        /*0378*/ 	.short	0x0100
        /*037a*/ 	.byte	0x04
	.zero		1


	//   ....[39]....
        /*037c*/ 	.word	0x00000ce0
        /*0380*/ 	.word	0x000000ff
        /*0384*/ 	.word	0x00000140
        /*0388*/ 	.short	0x0100
        /*038a*/ 	.byte	0x04
	.zero		1


	//   ....[40]....
        /*038c*/ 	.word	0x00000cf0
        /*0390*/ 	.word	0x000000ff
        /*0394*/ 	.word	0x00000128
        /*0398*/ 	.short	0x0100
        /*039a*/ 	.byte	0x04
	.zero		1


	//   ....[41]....
        /*039c*/ 	.word	0x00000d00
        /*03a0*/ 	.word	0x000000ff
        /*03a4*/ 	.word	0x00000148
        /*03a8*/ 	.short	0x0100
        /*03aa*/ 	.byte	0x04
	.zero		1


	//   ....[42]....
        /*03ac*/ 	.word	0x00000df0
        /*03b0*/ 	.word	0x000000ff
        /*03b4*/ 	.word	0x00000150
        /*03b8*/ 	.short	0x0100
        /*03ba*/ 	.byte	0x04
	.zero		1


	//   ....[43]....
        /*03bc*/ 	.word	0x00000e00
        /*03c0*/ 	.word	0x000000ff
        /*03c4*/ 	.word	0x00000160
        /*03c8*/ 	.short	0x0100
        /*03ca*/ 	.byte	0x04
	.zero		1


	//   ....[44]....
        /*03cc*/ 	.word	0x00000e10
        /*03d0*/ 	.word	0x000000ff
        /*03d4*/ 	.word	0x00000158
        /*03d8*/ 	.short	0x0100
        /*03da*/ 	.byte	0x04
	.zero		1


	//   ....[45]....
        /*03dc*/ 	.word	0x00000e20
        /*03e0*/ 	.word	0x000000ff
        /*03e4*/ 	.word	0x00000168
        /*03e8*/ 	.short	0x0100
        /*03ea*/ 	.byte	0x04
	.zero		1


	//   ....[46]....
        /*03ec*/ 	.word	0x00001970
        /*03f0*/ 	.word	0x00000000
        /*03f4*/ 	.word	0x00000160
        /*03f8*/ 	.short	0x010a
        /*03fa*/ 	.byte	0xff
	.zero		1


	//   ....[47]....
        /*03fc*/ 	.word	0x00001990
        /*0400*/ 	.word	0x00000000
        /*0404*/ 	.word	0x00000150
        /*0408*/ 	.short	0x0101
        /*040a*/ 	.byte	0xff
	.zero		1


	//   ....[48]....
        /*040c*/ 	.word	0x00001a50
        /*0410*/ 	.word	0x000000ff
        /*0414*/ 	.word	0x00000050
        /*0418*/ 	.short	0x010a
        /*041a*/ 	.byte	0x04
	.zero		1


	//   ....[49]....
        /*041c*/ 	.word	0x00001ad0
        /*0420*/ 	.word	0x000000ff
        /*0424*/ 	.word	0x00000050
        /*0428*/ 	.short	0x010a
        /*042a*/ 	.byte	0x21
	.zero		1


	//   ....[50]....
        /*042c*/ 	.word	0x00001c60
        /*0430*/ 	.word	0x000000ff
        /*0434*/ 	.word	0x00000050
        /*0438*/ 	.short	0x010a
        /*043a*/ 	.byte	0x08
	.zero		1


	//   ....[51]....
        /*043c*/ 	.word	0x00001d80
        /*0440*/ 	.word	0x000000ff
        /*0444*/ 	.word	0x000000e8
        /*0448*/ 	.short	0x0101
        /*044a*/ 	.byte	0x07
	.zero		1


	//   ....[52]....
        /*044c*/ 	.word	0x00001da0
        /*0450*/ 	.word	0x000000ff
        /*0454*/ 	.word	0x00000050
        /*0458*/ 	.short	0x010a
        /*045a*/ 	.byte	0x04
	.zero		1


	//   ....[53]....
        /*045c*/ 	.word	0x00001e20
        /*0460*/ 	.word	0x000000ff
        /*0464*/ 	.word	0x00000050
        /*0468*/ 	.short	0x010a
        /*046a*/ 	.byte	0x09
	.zero		1


	//   ....[54]....
        /*046c*/ 	.word	0x00001fc0
        /*0470*/ 	.word	0x000000ff
        /*0474*/ 	.word	0x00000050
        /*0478*/ 	.short	0x010a
        /*047a*/ 	.byte	0x06
	.zero		1


	//   ....[55]....
        /*047c*/ 	.word	0x000020f0
        /*0480*/ 	.word	0x00000003
        /*0484*/ 	.word	0x000000f0
        /*0488*/ 	.short	0x010a
        /*048a*/ 	.byte	0xff
	.zero		1


	//   ....[56]....
        /*048c*/ 	.word	0x00002240
        /*0490*/ 	.word	0x00000000
        /*0494*/ 	.word	0x00000000
        /*0498*/ 	.short	0x0101
        /*049a*/ 	.byte	0xff
	.zero		1


	//   ....[57]....
        /*049c*/ 	.word	0x000027f0
        /*04a0*/ 	.word	0x000000ff
        /*04a4*/ 	.word	0x00000000
        /*04a8*/ 	.short	0x010a
        /*04aa*/ 	.byte	0x04
	.zero		1


	//   ....[58]....
        /*04ac*/ 	.word	0x00002880
        /*04b0*/ 	.word	0x000000ff
        /*04b4*/ 	.word	0x00000000
        /*04b8*/ 	.short	0x010a
        /*04ba*/ 	.byte	0x05
	.zero		1


	//   ....[59]....
        /*04bc*/ 	.word	0x00002910
        /*04c0*/ 	.word	0x000000ff
        /*04c4*/ 	.word	0x00000000
        /*04c8*/ 	.short	0x010a
        /*04ca*/ 	.byte	0x05
	.zero		1


	//   ....[60]....
        /*04cc*/ 	.word	0x000029a0
        /*04d0*/ 	.word	0x000000ff
        /*04d4*/ 	.word	0x00000000
        /*04d8*/ 	.short	0x010a
        /*04da*/ 	.byte	0x05
	.zero		1


	//   ....[61]....
        /*04dc*/ 	.word	0x00002a30
        /*04e0*/ 	.word	0x000000ff
        /*04e4*/ 	.word	0x00000000
        /*04e8*/ 	.short	0x010a
        /*04ea*/ 	.byte	0x05
	.zero		1


	//   ....[62]....
        /*04ec*/ 	.word	0x00002ac0
        /*04f0*/ 	.word	0x000000ff
        /*04f4*/ 	.word	0x00000000
        /*04f8*/ 	.short	0x010a
        /*04fa*/ 	.byte	0x05
	.zero		1


	//   ....[63]....
        /*04fc*/ 	.word	0x00002b50
        /*0500*/ 	.word	0x000000ff
        /*0504*/ 	.word	0x00000000
        /*0508*/ 	.short	0x010a
        /*050a*/ 	.byte	0x05
	.zero		1


	//   ....[64]....
        /*050c*/ 	.word	0x00002be0
        /*0510*/ 	.word	0x000000ff
        /*0514*/ 	.word	0x00000000
        /*0518*/ 	.short	0x010a
        /*051a*/ 	.byte	0x05
	.zero		1


	//   ....[65]....
        /*051c*/ 	.word	0x00002c70
        /*0520*/ 	.word	0x000000ff
        /*0524*/ 	.word	0x00000000
        /*0528*/ 	.short	0x010a
        /*052a*/ 	.byte	0x05
	.zero		1


	//   ....[66]....
        /*052c*/ 	.word	0x00002d10
        /*0530*/ 	.word	0x00000000
        /*0534*/ 	.word	0x00000000
        /*0538*/ 	.short	0x010a
        /*053a*/ 	.byte	0xff
	.zero		1


	//   ....[67]....
        /*053c*/ 	.word	0x00002e50
        /*0540*/ 	.word	0x00000002
        /*0544*/ 	.word	0x00000150
        /*0548*/ 	.short	0x010a
        /*054a*/ 	.byte	0xff
	.zero		1


	//   ....[68]....
        /*054c*/ 	.word	0x00002eb0
        /*0550*/ 	.word	0x00000004
        /*0554*/ 	.word	0x00000000
        /*0558*/ 	.short	0x0101
        /*055a*/ 	.byte	0xff
	.zero		1


	//   ....[69]....
        /*055c*/ 	.word	0x00002ed0
        /*0560*/ 	.word	0x000000ff
        /*0564*/ 	.word	0x00000100
        /*0568*/ 	.short	0x010a
        /*056a*/ 	.byte	0x04
	.zero		1


	//   ....[70]....
        /*056c*/ 	.word	0x00002ff0
        /*0570*/ 	.word	0x00000002
        /*0574*/ 	.word	0x000000f0
        /*0578*/ 	.short	0x010a
        /*057a*/ 	.byte	0xff
	.zero		1


	//   ....[71]....
        /*057c*/ 	.word	0x00003100
        /*0580*/ 	.word	0x00000002
        /*0584*/ 	.word	0x00000000
        /*0588*/ 	.short	0x0101
        /*058a*/ 	.byte	0xff
	.zero		1


	//   ....[72]....
        /*058c*/ 	.word	0x00003190
        /*0590*/ 	.word	0x000000ff
        /*0594*/ 	.word	0x00000100
        /*0598*/ 	.short	0x0106
        /*059a*/ 	.byte	0x04
	.zero		1


	//   ....[73]....
        /*059c*/ 	.word	0x000031b0
        /*05a0*/ 	.word	0x000000ff
        /*05a4*/ 	.word	0x00000100
        /*05a8*/ 	.short	0x010a
        /*05aa*/ 	.byte	0x04
	.zero		1


	//   ....[74]....
        /*05ac*/ 	.word	0x00003240
        /*05b0*/ 	.word	0x000000ff
        /*05b4*/ 	.word	0x00000100
        /*05b8*/ 	.short	0x0106
        /*05ba*/ 	.byte	0x07
	.zero		1


	//   ....[75]....
        /*05bc*/ 	.word	0x00003280
        /*05c0*/ 	.word	0x00000000
        /*05c4*/ 	.word	0x00000100
        /*05c8*/ 	.short	0x010a
        /*05ca*/ 	.byte	0xff
	.zero		1


	//   ....[76]....
        /*05cc*/ 	.word	0x000037a0
        /*05d0*/ 	.word	0x00000000
        /*05d4*/ 	.word	0x000000f0
        /*05d8*/ 	.short	0x010a
        /*05da*/ 	.byte	0xff
	.zero		1


	//   ....[77]....
        /*05dc*/ 	.word	0x000038a0
        /*05e0*/ 	.word	0x00000003
        /*05e4*/ 	.word	0x00000000
        /*05e8*/ 	.short	0x0101
        /*05ea*/ 	.byte	0xff
	.zero		1


	//   ....[78]....
        /*05ec*/ 	.word	0x000038b0
        /*05f0*/ 	.word	0x000000ff
        /*05f4*/ 	.word	0x00000000
        /*05f8*/ 	.short	0x010a
        /*05fa*/ 	.byte	0x04
	.zero		1


	//   ....[79]....
        /*05fc*/ 	.word	0x00003930
        /*0600*/ 	.word	0x000000ff
        /*0604*/ 	.word	0x00000130
        /*0608*/ 	.short	0x010a
        /*060a*/ 	.byte	0x17
	.zero		1


	//   ....[80]....
        /*060c*/ 	.word	0x00003a10
        /*0610*/ 	.word	0x000000ff
        /*0614*/ 	.word	0x00000000
        /*0618*/ 	.short	0x010a
        /*061a*/ 	.byte	0x05
	.zero		1


	//   ....[81]....
        /*061c*/ 	.word	0x00003b50
        /*0620*/ 	.word	0x000000ff
        /*0624*/ 	.word	0x00000000
        /*0628*/ 	.short	0x010a
        /*062a*/ 	.byte	0x04
	.zero		1


	//   ....[82]....
        /*062c*/ 	.word	0x00003d40
        /*0630*/ 	.word	0x000000ff
        /*0634*/ 	.word	0x00000000
        /*0638*/ 	.short	0x010a
        /*063a*/ 	.byte	0x04
	.zero		1


	//   ....[83]....
        /*063c*/ 	.word	0x00003dd0
        /*0640*/ 	.word	0x000000ff
        /*0644*/ 	.word	0x00000000
        /*0648*/ 	.short	0x010a
        /*064a*/ 	.byte	0x05
	.zero		1


	//   ....[84]....
        /*064c*/ 	.word	0x00003e60
        /*0650*/ 	.word	0x000000ff
        /*0654*/ 	.word	0x00000000
        /*0658*/ 	.short	0x010a
        /*065a*/ 	.byte	0x05
	.zero		1


	//   ....[85]....
        /*065c*/ 	.word	0x00003ef0
        /*0660*/ 	.word	0x000000ff
        /*0664*/ 	.word	0x00000000
        /*0668*/ 	.short	0x010a
        /*066a*/ 	.byte	0x04
	.zero		1


	//   ....[86]....
        /*066c*/ 	.word	0x00004450
        /*0670*/ 	.word	0x00000008
        /*0674*/ 	.word	0x000000f0
        /*0678*/ 	.short	0x010a
        /*067a*/ 	.byte	0xff
	.zero		1


	//   ....[87]....
        /*067c*/ 	.word	0x000045c0
        /*0680*/ 	.word	0x00000000
        /*0684*/ 	.word	0x00000000
        /*0688*/ 	.short	0x0101
        /*068a*/ 	.byte	0xff
	.zero		1


	//   ....[88]....
        /*068c*/ 	.word	0x00004aa0
        /*0690*/ 	.word	0x000000ff
        /*0694*/ 	.word	0x000000e8
        /*0698*/ 	.short	0x010a
        /*069a*/ 	.byte	0x15
	.zero		1


	//   ....[89]....
        /*069c*/ 	.word	0x00004c30
        /*06a0*/ 	.word	0x000000ff
        /*06a4*/ 	.word	0x000000c0
        /*06a8*/ 	.short	0x010a
        /*06aa*/ 	.byte	0x15
	.zero		1


	//   ....[90]....
        /*06ac*/ 	.word	0x00004d80
        /*06b0*/ 	.word	0x000000ff
        /*06b4*/ 	.word	0x000000a0
        /*06b8*/ 	.short	0x010b
        /*06ba*/ 	.byte	0x15
	.zero		1


	//   ....[91]....
        /*06bc*/ 	.word	0x00004d90
        /*06c0*/ 	.word	0x000000ff
        /*06c4*/ 	.word	0x00000000
        /*06c8*/ 	.short	0x0101
        /*06ca*/ 	.byte	0x32
	.zero		1


	//   ....[92]....
        /*06cc*/ 	.word	0x00004da0
        /*06d0*/ 	.word	0x000000ff
        /*06d4*/ 	.word	0x000000c8
        /*06d8*/ 	.short	0x010a
        /*06da*/ 	.byte	0x15
	.zero		1


	//   ....[93]....
        /*06dc*/ 	.word	0x00004ef0
        /*06e0*/ 	.word	0x000000ff
        /*06e4*/ 	.word	0x000000a8
        /*06e8*/ 	.short	0x010b
        /*06ea*/ 	.byte	0x15
	.zero		1


	//   ....[94]....
        /*06ec*/ 	.word	0x00004f00
        /*06f0*/ 	.word	0x000000ff
        /*06f4*/ 	.word	0x00000000
        /*06f8*/ 	.short	0x0101
        /*06fa*/ 	.byte	0x31
	.zero		1


	//   ....[95]....
        /*06fc*/ 	.word	0x00004f10
        /*0700*/ 	.word	0x000000ff
        /*0704*/ 	.word	0x000000d0
        /*0708*/ 	.short	0x010a
        /*070a*/ 	.byte	0x15
	.zero		1


	//   ....[96]....
        /*070c*/ 	.word	0x00005070
        /*0710*/ 	.word	0x000000ff
        /*0714*/ 	.word	0x000000b0
        /*0718*/ 	.short	0x010b
        /*071a*/ 	.byte	0x15
	.zero		1


	//   ....[97]....
        /*071c*/ 	.word	0x00005080
        /*0720*/ 	.word	0x000000ff
        /*0724*/ 	.word	0x00000000
        /*0728*/ 	.short	0x0101
        /*072a*/ 	.byte	0x30
	.zero		1


	//   ....[98]....
        /*072c*/ 	.word	0x00005090
        /*0730*/ 	.word	0x000000ff
        /*0734*/ 	.word	0x000000d8
        /*0738*/ 	.short	0x010a
        /*073a*/ 	.byte	0x15
	.zero		1


	//   ....[99]....
        /*073c*/ 	.word	0x00005280
        /*0740*/ 	.word	0x000000ff
        /*0744*/ 	.word	0x000000b8
        /*0748*/ 	.short	0x010b
        /*074a*/ 	.byte	0x15
	.zero		1


	//   ....[100]....
        /*074c*/ 	.word	0x00005290
        /*0750*/ 	.word	0x000000ff
        /*0754*/ 	.word	0x00000000
        /*0758*/ 	.short	0x0101
        /*075a*/ 	.byte	0x2b
	.zero		1


	//   ....[101]....
        /*075c*/ 	.word	0x000052c0
        /*0760*/ 	.word	0x000000ff
        /*0764*/ 	.word	0x000000c0
        /*0768*/ 	.short	0x010a
        /*076a*/ 	.byte	0x15
	.zero		1


	//   ....[102]....
        /*076c*/ 	.word	0x000052e0
        /*0770*/ 	.word	0x000000ff
        /*0774*/ 	.word	0x000000c8
        /*0778*/ 	.short	0x010a
        /*077a*/ 	.byte	0x15
	.zero		1


	//   ....[103]....
        /*077c*/ 	.word	0x00005300
        /*0780*/ 	.word	0x000000ff
        /*0784*/ 	.word	0x000000d0
        /*0788*/ 	.short	0x010a
        /*078a*/ 	.byte	0x15
	.zero		1


	//   ....[104]....
        /*078c*/ 	.word	0x00005340
        /*0790*/ 	.word	0x00000000
        /*0794*/ 	.word	0x000000d8
        /*0798*/ 	.short	0x010a
        /*079a*/ 	.byte	0xff
	.zero		1


	//   ....[105]....
        /*079c*/ 	.word	0x00005690
        /*07a0*/ 	.word	0x00000003
        /*07a4*/ 	.word	0x000000f0
        /*07a8*/ 	.short	0x010a
        /*07aa*/ 	.byte	0xff
	.zero		1


	//   ....[106]....
        /*07ac*/ 	.word	0x00005810
        /*07b0*/ 	.word	0x00000000
        /*07b4*/ 	.word	0x00000000
        /*07b8*/ 	.short	0x0101
        /*07ba*/ 	.byte	0xff
	.zero		1


	//   ....[107]....
        /*07bc*/ 	.word	0x00006360
        /*07c0*/ 	.word	0x00000002
        /*07c4*/ 	.word	0x000000a0
        /*07c8*/ 	.short	0x010a
        /*07ca*/ 	.byte	0xff
	.zero		1


	//   ....[108]....
        /*07cc*/ 	.word	0x000063d0
        /*07d0*/ 	.word	0x00000047
        /*07d4*/ 	.word	0x00000110
        /*07d8*/ 	.short	0x010a
        /*07da*/ 	.byte	0xff
	.zero		1


	//   ....[109]....
        /*07dc*/ 	.word	0x000064c0
        /*07e0*/ 	.word	0x00000002
        /*07e4*/ 	.word	0x000000a0
        /*07e8*/ 	.short	0x010a
        /*07ea*/ 	.byte	0xff
	.zero		1


	//   ....[110]....
        /*07ec*/ 	.word	0x000065d0
        /*07f0*/ 	.word	0x00000000
        /*07f4*/ 	.word	0x00000000
        /*07f8*/ 	.short	0x0101
        /*07fa*/ 	.byte	0xff
	.zero		1


	//   ....[111]....
        /*07fc*/ 	.word	0x00006650
        /*0800*/ 	.word	0x00000047
        /*0804*/ 	.word	0x00000110
        /*0808*/ 	.short	0x010a
        /*080a*/ 	.byte	0xff
	.zero		1


	//   ....[112]....
        /*080c*/ 	.word	0x000071a0
        /*0810*/ 	.word	0x00000070
        /*0814*/ 	.word	0x000000a0
        /*0818*/ 	.short	0x010a
        /*081a*/ 	.byte	0xff
	.zero		1


	//   ....[113]....
        /*081c*/ 	.word	0x00007270
        /*0820*/ 	.word	0x00000070
        /*0824*/ 	.word	0x000000a0
        /*0828*/ 	.short	0x010a
        /*082a*/ 	.byte	0xff
	.zero		1


	//   ....[114]....
        /*082c*/ 	.word	0x00007380
        /*0830*/ 	.word	0x00000000
        /*0834*/ 	.word	0x00000000
        /*0838*/ 	.short	0x0101
        /*083a*/ 	.byte	0xff
	.zero		1


	//   ....[115]....
        /*083c*/ 	.word	0x00007ef0
        /*0840*/ 	.word	0x00000070
        /*0844*/ 	.word	0x000000a0
        /*0848*/ 	.short	0x010a
        /*084a*/ 	.byte	0xff
	.zero		1


	//   ....[116]....
        /*084c*/ 	.word	0x00007fc0
        /*0850*/ 	.word	0x00000070
        /*0854*/ 	.word	0x000000a0
        /*0858*/ 	.short	0x010a
        /*085a*/ 	.byte	0xff
	.zero		1


	//   ....[117]....
        /*085c*/ 	.word	0x000080d0
        /*0860*/ 	.word	0x00000000
        /*0864*/ 	.word	0x00000000
        /*0868*/ 	.short	0x0101
        /*086a*/ 	.byte	0xff
	.zero		1


	//   ....[118]....
        /*086c*/ 	.word	0x00008c70
        /*0870*/ 	.word	0x00000066
        /*0874*/ 	.word	0x000000a0
        /*0878*/ 	.short	0x010a
        /*087a*/ 	.byte	0xff
	.zero		1


	//   ....[119]....
        /*087c*/ 	.word	0x00008d40
        /*0880*/ 	.word	0x00000066
        /*0884*/ 	.word	0x000000a0
        /*0888*/ 	.short	0x010a
        /*088a*/ 	.byte	0xff
	.zero		1


	//   ....[120]....
        /*088c*/ 	.word	0x00008e50
        /*0890*/ 	.word	0x00000000
        /*0894*/ 	.word	0x00000000
        /*0898*/ 	.short	0x0101
        /*089a*/ 	.byte	0xff
	.zero		1


	//   ....[121]....
        /*089c*/ 	.word	0x000092e0
        /*08a0*/ 	.word	0x000000ff
        /*08a4*/ 	.word	0x00000000
        /*08a8*/ 	.short	0x0101
        /*08aa*/ 	.byte	0x04
	.zero		1


	//   ....[122]....
        /*08ac*/ 	.word	0x00009af0
        /*08b0*/ 	.word	0x00000000
        /*08b4*/ 	.word	0x00000160
        /*08b8*/ 	.short	0x010a
        /*08ba*/ 	.byte	0xff
	.zero		1


	//   ....[123]....
        /*08bc*/ 	.word	0x00009b50
        /*08c0*/ 	.word	0x00000000
        /*08c4*/ 	.word	0x00000050
        /*08c8*/ 	.short	0x010a
        /*08ca*/ 	.byte	0xff
	.zero		1


	//   ....[124]....
        /*08cc*/ 	.word	0x00009bb0
        /*08d0*/ 	.word	0x00000000
        /*08d4*/ 	.word	0x00000050
        /*08d8*/ 	.short	0x010a
        /*08da*/ 	.byte	0xff
	.zero		1


	//   ....[125]....
        /*08dc*/ 	.word	0x00009c00
        /*08e0*/ 	.word	0x00000003
        /*08e4*/ 	.word	0x000000f0
        /*08e8*/ 	.short	0x010a
        /*08ea*/ 	.byte	0xff
	.zero		1


	//   ....[126]....
        /*08ec*/ 	.word	0x00009c60
        /*08f0*/ 	.word	0x00000000
        /*08f4*/ 	.word	0x00000000
        /*08f8*/ 	.short	0x010a
        /*08fa*/ 	.byte	0xff
	.zero		1


	//   ....[127]....
        /*08fc*/ 	.word	0x00009cc0
        /*0900*/ 	.word	0x00000000
        /*0904*/ 	.word	0x00000000
        /*0908*/ 	.short	0x010a
        /*090a*/ 	.byte	0xff
	.zero		1


	//   ....[128]....
        /*090c*/ 	.word	0x00009d20
        /*0910*/ 	.word	0x00000000
        /*0914*/ 	.word	0x00000000
        /*0918*/ 	.short	0x010a
        /*091a*/ 	.byte	0xff
	.zero		1


	//   ....[129]....
        /*091c*/ 	.word	0x00009d80
        /*0920*/ 	.word	0x00000000
        /*0924*/ 	.word	0x00000000
        /*0928*/ 	.short	0x010a
        /*092a*/ 	.byte	0xff
	.zero		1


	//   ....[130]....
        /*092c*/ 	.word	0x00009de0
        /*0930*/ 	.word	0x00000000
        /*0934*/ 	.word	0x00000000
        /*0938*/ 	.short	0x010a
        /*093a*/ 	.byte	0xff
	.zero		1


	//   ....[131]....
        /*093c*/ 	.word	0x00009e40
        /*0940*/ 	.word	0x00000000
        /*0944*/ 	.word	0x00000000
        /*0948*/ 	.short	0x010a
        /*094a*/ 	.byte	0xff
	.zero		1


	//   ....[132]....
        /*094c*/ 	.word	0x00009ea0
        /*0950*/ 	.word	0x00000000
        /*0954*/ 	.word	0x00000000
        /*0958*/ 	.short	0x010a
        /*095a*/ 	.byte	0xff
	.zero		1


	//   ....[133]....
        /*095c*/ 	.word	0x00009f00
        /*0960*/ 	.word	0x00000000
        /*0964*/ 	.word	0x00000000
        /*0968*/ 	.short	0x010a
        /*096a*/ 	.byte	0xff
	.zero		1


	//   ....[134]....
        /*096c*/ 	.word	0x00009f60
        /*0970*/ 	.word	0x00000000
        /*0974*/ 	.word	0x00000000
        /*0978*/ 	.short	0x010a
        /*097a*/ 	.byte	0xff
	.zero		1


	//   ....[135]....
        /*097c*/ 	.word	0x00009fb0
        /*0980*/ 	.word	0x00000002
        /*0984*/ 	.word	0x00000150
        /*0988*/ 	.short	0x010a
        /*098a*/ 	.byte	0xff
	.zero		1


	//   ....[136]....
        /*098c*/ 	.word	0x0000a010
        /*0990*/ 	.word	0x00000002
        /*0994*/ 	.word	0x00000100
        /*0998*/ 	.short	0x010a
        /*099a*/ 	.byte	0xff
	.zero		1


	//   ....[137]....
        /*099c*/ 	.word	0x0000a060
        /*09a0*/ 	.word	0x00000002
        /*09a4*/ 	.word	0x000000f0
        /*09a8*/ 	.short	0x010a
        /*09aa*/ 	.byte	0xff
	.zero		1


	//   ....[138]....
        /*09ac*/ 	.word	0x0000a0c0
        /*09b0*/ 	.word	0x00000000
        /*09b4*/ 	.word	0x00000100
        /*09b8*/ 	.short	0x010a
        /*09ba*/ 	.byte	0xff
	.zero		1


	//   ....[139]....
        /*09bc*/ 	.word	0x0000a110
        /*09c0*/ 	.word	0x00000000
        /*09c4*/ 	.word	0x000000f0
        /*09c8*/ 	.short	0x010a
        /*09ca*/ 	.byte	0xff
	.zero		1


	//   ....[140]....
        /*09cc*/ 	.word	0x0000a170
        /*09d0*/ 	.word	0x00000003
        /*09d4*/ 	.word	0x00000130
        /*09d8*/ 	.short	0x010a
        /*09da*/ 	.byte	0xff
	.zero		1


	//   ....[141]....
        /*09dc*/ 	.word	0x0000a1d0
        /*09e0*/ 	.word	0x00000000
        /*09e4*/ 	.word	0x00000000
        /*09e8*/ 	.short	0x010a
        /*09ea*/ 	.byte	0xff
	.zero		1


	//   ....[142]....
        /*09ec*/ 	.word	0x0000a230
        /*09f0*/ 	.word	0x00000000
        /*09f4*/ 	.word	0x00000000
        /*09f8*/ 	.short	0x010a
        /*09fa*/ 	.byte	0xff
	.zero		1


	//   ....[143]....
        /*09fc*/ 	.word	0x0000a290
        /*0a00*/ 	.word	0x00000000
        /*0a04*/ 	.word	0x00000000
        /*0a08*/ 	.short	0x010a
        /*0a0a*/ 	.byte	0xff
	.zero		1


	//   ....[144]....
        /*0a0c*/ 	.word	0x0000a2f0
        /*0a10*/ 	.word	0x00000000
        /*0a14*/ 	.word	0x00000000
        /*0a18*/ 	.short	0x010a
        /*0a1a*/ 	.byte	0xff
	.zero		1


	//   ....[145]....
        /*0a1c*/ 	.word	0x0000a350
        /*0a20*/ 	.word	0x00000000
        /*0a24*/ 	.word	0x00000000
        /*0a28*/ 	.short	0x010a
        /*0a2a*/ 	.byte	0xff
	.zero		1


	//   ....[146]....
        /*0a2c*/ 	.word	0x0000a3a0
        /*0a30*/ 	.word	0x00000008
        /*0a34*/ 	.word	0x000000f0
        /*0a38*/ 	.short	0x010a
        /*0a3a*/ 	.byte	0xff
	.zero		1


	//   ....[147]....
        /*0a3c*/ 	.word	0x0000a400
        /*0a40*/ 	.word	0x00000000
        /*0a44*/ 	.word	0x000000e8
        /*0a48*/ 	.short	0x010a
        /*0a4a*/ 	.byte	0xff
	.zero		1


	//   ....[148]....
        /*0a4c*/ 	.word	0x0000a460
        /*0a50*/ 	.word	0x00000005
        /*0a54*/ 	.word	0x000000c0
        /*0a58*/ 	.short	0x010a
        /*0a5a*/ 	.byte	0xff
	.zero		1


	//   ....[149]....
        /*0a5c*/ 	.word	0x0000a4c0
        /*0a60*/ 	.word	0x00000005
        /*0a64*/ 	.word	0x000000c8
        /*0a68*/ 	.short	0x010a
        /*0a6a*/ 	.byte	0xff
	.zero		1


	//   ....[150]....
        /*0a6c*/ 	.word	0x0000a520
        /*0a70*/ 	.word	0x00000005
        /*0a74*/ 	.word	0x000000d0
        /*0a78*/ 	.short	0x010a
        /*0a7a*/ 	.byte	0xff
	.zero		1


	//   ....[151]....
        /*0a7c*/ 	.word	0x0000a580
        /*0a80*/ 	.word	0x00000005
        /*0a84*/ 	.word	0x000000d8
        /*0a88*/ 	.short	0x010a
        /*0a8a*/ 	.byte	0xff
	.zero		1


	//   ....[152]....
        /*0a8c*/ 	.word	0x0000a5e0
        /*0a90*/ 	.word	0x00000000
        /*0a94*/ 	.word	0x000000c0
        /*0a98*/ 	.short	0x010a
        /*0a9a*/ 	.byte	0xff
	.zero		1


	//   ....[153]....
        /*0a9c*/ 	.word	0x0000a640
        /*0aa0*/ 	.word	0x00000000
        /*0aa4*/ 	.word	0x000000c8
        /*0aa8*/ 	.short	0x010a
        /*0aaa*/ 	.byte	0xff
	.zero		1


	//   ....[154]....
        /*0aac*/ 	.word	0x0000a6a0
        /*0ab0*/ 	.word	0x00000000
        /*0ab4*/ 	.word	0x000000d0
        /*0ab8*/ 	.short	0x010a
        /*0aba*/ 	.byte	0xff
	.zero		1


	//   ....[155]....
        /*0abc*/ 	.word	0x0000a6f0
        /*0ac0*/ 	.word	0x00000003
        /*0ac4*/ 	.word	0x000000f0
        /*0ac8*/ 	.short	0x010a
        /*0aca*/ 	.byte	0xff
	.zero		1


	//   ....[156]....
        /*0acc*/ 	.word	0x0000a740
        /*0ad0*/ 	.word	0x00000002
        /*0ad4*/ 	.word	0x000000a0
        /*0ad8*/ 	.short	0x010a
        /*0ada*/ 	.byte	0xff
	.zero		1


	//   ....[157]....
        /*0adc*/ 	.word	0x0000a790
        /*0ae0*/ 	.word	0x00000047
        /*0ae4*/ 	.word	0x00000110
        /*0ae8*/ 	.short	0x010a
        /*0aea*/ 	.byte	0xff
	.zero		1


	//   ....[158]....
        /*0aec*/ 	.word	0x0000a7e0
        /*0af0*/ 	.word	0x00000070
        /*0af4*/ 	.word	0x000000a0
        /*0af8*/ 	.short	0x010a
        /*0afa*/ 	.byte	0xff
	.zero		1


	//   ....[159]....
        /*0afc*/ 	.word	0x0000a830
        /*0b00*/ 	.word	0x00000070
        /*0b04*/ 	.word	0x000000a0
        /*0b08*/ 	.short	0x010a
        /*0b0a*/ 	.byte	0xff
	.zero		1


	//   ....[160]....
        /*0b0c*/ 	.word	0x0000a880
        /*0b10*/ 	.word	0x00000066
        /*0b14*/ 	.word	0x000000a0
        /*0b18*/ 	.short	0x010a
        /*0b1a*/ 	.byte	0xff
	.zero		1


	//----- nvinfo : EIATTR_NUM_MBARRIERS
	.align		4
.L_48:
        /*0b1c*/ 	.byte	0x03, 0x38
        /*0b1e*/ 	.short	0x002e


	//----- nvinfo : EIATTR_EXIT_INSTR_OFFSETS
	.align		4
        /*0b20*/ 	.byte	0x04, 0x1c
        /*0b22*/ 	.short	(.L_50 - .L_49)


	//   ....[0]....
.L_49:
        /*0b24*/ 	.word	0x00002d40


	//   ....[1]....
        /*0b28*/ 	.word	0x00003250


	//   ....[2]....
        /*0b2c*/ 	.word	0x000032b0


	//   ....[3]....
        /*0b30*/ 	.word	0x00004150


	//   ....[4]....
        /*0b34*/ 	.word	0x00005370


	//   ....[5]....
        /*0b38*/ 	.word	0x000053b0


	//   ....[6]....
        /*0b3c*/ 	.word	0x00009ae0


	//----- nvinfo : EIATTR_MAX_THREADS
	.align		4
.L_50:
        /*0b40*/ 	.byte	0x04, 0x05
        /*0b42*/ 	.short	(.L_52 - .L_51)
.L_51:
        /*0b44*/ 	.word	0x00000100
        /*0b48*/ 	.word	0x00000001
        /*0b4c*/ 	.word	0x00000001


	//----- nvinfo : EIATTR_CRS_STACK_SIZE
	.align		4
.L_52:
        /*0b50*/ 	.byte	0x04, 0x1e
        /*0b52*/ 	.short	(.L_54 - .L_53)
.L_53:
        /*0b54*/ 	.word	0x00000000


	//----- nvinfo : EIATTR_CBANK_PARAM_SIZE
	.align		4
.L_54:
        /*0b58*/ 	.byte	0x03, 0x19
        /*0b5a*/ 	.short	0x0800


	//----- nvinfo : EIATTR_PARAM_CBANK
	.align		4
        /*0b5c*/ 	.byte	0x04, 0x0a
        /*0b5e*/ 	.short	(.L_56 - .L_55)
	.align		4
.L_55:
        /*0b60*/ 	.word	index@(.nv.constant0._ZN7cutlass13device_kernelINS_4gemm6kernel13GemmUniversalIN4cute5tupleIJiiiiEEENS1_10collective13CollectiveMmaINS1_35MainloopSm100TmaUmmaWarpSpecializedILi10ELi2ELi4ENS5_IJNS4_1CILi2EEENSA_ILi1EEESC_EEEEENS5_IJNSA_ILi64EEENSA_ILi256EEESF_EEENS_12float_e4m3_tENS5_IJlSC_lEEESI_SJ_NS4_8TiledMMAINS4_8MMA_AtomIJNS4_10MMA_TraitsINS4_19SM100_MMA_F8F6F4_SSEJSI_SI_fSF_SG_NS4_17integral_constantINS4_4UMMA5MajorELSQ_0EEESR_NSO_INSP_7ScaleInELSS_0EEEST_EEEEEENS4_6LayoutINS5_IJSC_SC_SC_EEENS5_IJNSA_ILi0EEESY_SY_EEEEENS5_IJNS4_10UnderscoreES11_S11_EEEEENS4_13SM90_TMA_LOADENS4_14ComposedLayoutINS4_7SwizzleILi2ELi4ELi3EEENS4_18smem_ptr_flag_bitsILi8EEENSW_INS5_IJNSA_ILi8EEESF_EEENS5_IJSF_SC_EEEEEEEvNS4_8identityENS4_23SM90_TMA_LOAD_MULTICASTES1E_vS1F_EENS_8epilogue10collective18CollectiveEpilogueINS1I_23Sm100TmaWarpSpecializedILi4ELi2ELi32ELb0ELb0EEEJSH_NS5_IJNSW_ISF_SC_EES1N_EEESI_SJ_SI_SJ_NS1I_6fusion15FusionCallbacksIS1M_NS1P_17LinearCombinationISI_fSI_fLNS_15FloatRoundStyleE2EEESH_S1O_JEEENS4_5SM1004TMEM4LOAD26SM100_TMEM_LOAD_16dp32b32xES14_S1E_NS4_39AutoVectorizingCopyWithAssumedAlignmentILi128EEENS4_14SM90_TMA_STOREES1E_S20_S20_EEEvvEEEEvNT_6ParamsE)
        /*0b64*/ 	.short	0x0380
        /*0b66*/ 	.short	0x0800


	//----- nvinfo : EIATTR_SW_WAR
	.align		4
.L_56:
        /*0b68*/ 	.byte	0x04, 0x36
        /*0b6a*/ 	.short	(.L_58 - .L_57)
.L_57:
        /*0b6c*/ 	.word	0x00000008
.L_58:


//--------------------- .nv.callgraph             --------------------------
	.section	.nv.callgraph,"",@"SHT_CUDA_CALLGRAPH"
	.align	4
	.sectionentsize	8
	.align		4
        /*0000*/ 	.word	0x00000000
	.align		4
        /*0004*/ 	.word	0xffffffff
	.align		4
        /*0008*/ 	.word	index@(_ZN7cutlass13device_kernelINS_4gemm6kernel13GemmUniversalIN4cute5tupleIJiiiiEEENS1_10collective13CollectiveMmaINS1_35MainloopSm100TmaUmmaWarpSpecializedILi10ELi2ELi4ENS5_IJNS4_1CILi2EEENSA_ILi1EEESC_EEEEENS5_IJNSA_ILi64EEENSA_ILi256EEESF_EEENS_12float_e4m3_tENS5_IJlSC_lEEESI_SJ_NS4_8TiledMMAINS4_8MMA_AtomIJNS4_10MMA_TraitsINS4_19SM100_MMA_F8F6F4_SSEJSI_SI_fSF_SG_NS4_17integral_constantINS4_4UMMA5MajorELSQ_0EEESR_NSO_INSP_7ScaleInELSS_0EEEST_EEEEEENS4_6LayoutINS5_IJSC_SC_SC_EEENS5_IJNSA_ILi0EEESY_SY_EEEEENS5_IJNS4_10UnderscoreES11_S11_EEEEENS4_13SM90_TMA_LOADENS4_14ComposedLayoutINS4_7SwizzleILi2ELi4ELi3EEENS4_18smem_ptr_flag_bitsILi8EEENSW_INS5_IJNSA_ILi8EEESF_EEENS5_IJSF_SC_EEEEEEEvNS4_8identityENS4_23SM90_TMA_LOAD_MULTICASTES1E_vS1F_EENS_8epilogue10collective18CollectiveEpilogueINS1I_23Sm100TmaWarpSpecializedILi4ELi2ELi32ELb0ELb0EEEJSH_NS5_IJNSW_ISF_SC_EES1N_EEESI_SJ_SI_SJ_NS1I_6fusion15FusionCallbacksIS1M_NS1P_17LinearCombinationISI_fSI_fLNS_15FloatRoundStyleE2EEESH_S1O_JEEENS4_5SM1004TMEM4LOAD26SM100_TMEM_LOAD_16dp32b32xES14_S1E_NS4_39AutoVectorizingCopyWithAssumedAlignmentILi128EEENS4_14SM90_TMA_STOREES1E_S20_S20_EEEvvEEEEvNT_6ParamsE)
	.align		4
        /*000c*/ 	.word	index@(__assertfail)
	.align		4
        /*0010*/ 	.word	0x00000000
	.align		4
        /*0014*/ 	.word	0xfffffffe
	.align		4
        /*0018*/ 	.word	0x00000000
	.align		4
        /*001c*/ 	.word	0xfffffffd
	.align		4
        /*0020*/ 	.word	0x00000000
	.align		4
        /*0024*/ 	.word	0xfffffffc


//--------------------- .nv.constant4             --------------------------
	.section	.nv.constant4,"a",@progbits
	.align	8
	.align		8
.nv.constant4:
        /*0000*/ 	.dword	__assertfail
	.align		8
        /*0008*/ 	.dword	__unnamed_1
	.align		8
        /*0010*/ 	.dword	__unnamed_2
	.align		8
        /*0018*/ 	.dword	__unnamed_3
	.align		8
        /*0020*/ 	.dword	_ZN40_INTERNAL_3fc5e6f0_4_k_cu_c3ecf6b1_311274cuda3std3__45__cpo5beginE
	.align		8
        /*0028*/ 	.dword	_ZN40_INTERNAL_3fc5e6f0_4_k_cu_c3ecf6b1_311274cuda3std3__45__cpo3endE
	.align		8
        /*0030*/ 	.dword	_ZN40_INTERNAL_3fc5e6f0_4_k_cu_c3ecf6b1_311274cuda3std3__45__cpo6cbeginE
	.align		8
        /*0038*/ 	.dword	_ZN40_INTERNAL_3fc5e6f0_4_k_cu_c3ecf6b1_311274cuda3std3__45__cpo4cendE
	.align		8
        /*0040*/ 	.dword	_ZN40_INTERNAL_3fc5e6f0_4_k_cu_c3ecf6b1_311274cuda3std3__442_GLOBAL__N__3fc5e6f0_4_k_cu_c3ecf6b1_311276ignoreE
	.align		8
        /*0048*/ 	.dword	_ZN40_INTERNAL_3fc5e6f0_4_k_cu_c3ecf6b1_311274cuda3std3__419piecewise_constructE
	.align		8
        /*0050*/ 	.dword	_ZN40_INTERNAL_3fc5e6f0_4_k_cu_c3ecf6b1_311274cuda3std3__48in_placeE
	.align		8
        /*0058*/ 	.dword	_ZN40_INTERNAL_3fc5e6f0_4_k_cu_c3ecf6b1_311274cuda3std6ranges3__45__cpo4swapE
	.align		8
        /*0060*/ 	.dword	_ZN40_INTERNAL_3fc5e6f0_4_k_cu_c3ecf6b1_311274cuda3std6ranges3__45__cpo9iter_moveE
	.align		8
        /*0068*/ 	.dword	_ZN40_INTERNAL_3fc5e6f0_4_k_cu_c3ecf6b1_311274cute7productE
	.align		8
        /*0070*/ 	.dword	_ZN40_INTERNAL_3fc5e6f0_4_k_cu_c3ecf6b1_311274cute1_E
	.align		8
        /*0078*/ 	.dword	$str$25
	.align		8
        /*0080*/ 	.dword	$str$26
	.align		8
        /*0088*/ 	.dword	$str$27
	.align		8
        /*0090*/ 	.dword	$str$28


//--------------------- .text._ZN7cutlass13device_kernelINS_4gemm6kernel13GemmUniversalIN4cute5tupleIJiiiiEEENS1_10collective13CollectiveMmaINS1_35MainloopSm100TmaUmmaWarpSpecializedILi10ELi2ELi4ENS5_IJNS4_1CILi2EEENSA_ILi1EEESC_EEEEENS5_IJNSA_ILi64EEENSA_ILi256EEESF_EEENS_12float_e4m3_tENS5_IJlSC_lEEESI_SJ_NS4_8TiledMMAINS4_8MMA_AtomIJNS4_10MMA_TraitsINS4_19SM100_MMA_F8F6F4_SSEJSI_SI_fSF_SG_NS4_17integral_constantINS4_4UMMA5MajorELSQ_0EEESR_NSO_INSP_7ScaleInELSS_0EEEST_EEEEEENS4_6LayoutINS5_IJSC_SC_SC_EEENS5_IJNSA_ILi0EEESY_SY_EEEEENS5_IJNS4_10UnderscoreES11_S11_EEEEENS4_13SM90_TMA_LOADENS4_14ComposedLayoutINS4_7SwizzleILi2ELi4ELi3EEENS4_18smem_ptr_flag_bitsILi8EEENSW_INS5_IJNSA_ILi8EEESF_EEENS5_IJSF_SC_EEEEEEEvNS4_8identityENS4_23SM90_TMA_LOAD_MULTICASTES1E_vS1F_EENS_8epilogue10collective18CollectiveEpilogueINS1I_23Sm100TmaWarpSpecializedILi4ELi2ELi32ELb0ELb0EEEJSH_NS5_IJNSW_ISF_SC_EES1N_EEESI_SJ_SI_SJ_NS1I_6fusion15FusionCallbacksIS1M_NS1P_17LinearCombinationISI_fSI_fLNS_15FloatRoundStyleE2EEESH_S1O_JEEENS4_5SM1004TMEM4LOAD26SM100_TMEM_LOAD_16dp32b32xES14_S1E_NS4_39AutoVectorizingCopyWithAssumedAlignmentILi128EEENS4_14SM90_TMA_STOREES1E_S20_S20_EEEvvEEEEvNT_6ParamsE --------------------------
	.section	.text._ZN7cutlass13device_kernelINS_4gemm6kernel13GemmUniversalIN4cute5tupleIJiiiiEEENS1_10collective13CollectiveMmaINS1_35MainloopSm100TmaUmmaWarpSpecializedILi10ELi2ELi4ENS5_IJNS4_1CILi2EEENSA_ILi1EEESC_EEEEENS5_IJNSA_ILi64EEENSA_ILi256EEESF_EEENS_12float_e4m3_tENS5_IJlSC_lEEESI_SJ_NS4_8TiledMMAINS4_8MMA_AtomIJNS4_10MMA_TraitsINS4_19SM100_MMA_F8F6F4_SSEJSI_SI_fSF_SG_NS4_17integral_constantINS4_4UMMA5MajorELSQ_0EEESR_NSO_INSP_7ScaleInELSS_0EEEST_EEEEEENS4_6LayoutINS5_IJSC_SC_SC_EEENS5_IJNSA_ILi0EEESY_SY_EEEEENS5_IJNS4_10UnderscoreES11_S11_EEEEENS4_13SM90_TMA_LOADENS4_14ComposedLayoutINS4_7SwizzleILi2ELi4ELi3EEENS4_18smem_ptr_flag_bitsILi8EEENSW_INS5_IJNSA_ILi8EEESF_EEENS5_IJSF_SC_EEEEEEEvNS4_8identityENS4_23SM90_TMA_LOAD_MULTICASTES1E_vS1F_EENS_8epilogue10collective18CollectiveEpilogueINS1I_23Sm100TmaWarpSpecializedILi4ELi2ELi32ELb0ELb0EEEJSH_NS5_IJNSW_ISF_SC_EES1N_EEESI_SJ_SI_SJ_NS1I_6fusion15FusionCallbacksIS1M_NS1P_17LinearCombinationISI_fSI_fLNS_15FloatRoundStyleE2EEESH_S1O_JEEENS4_5SM1004TMEM4LOAD26SM100_TMEM_LOAD_16dp32b32xES14_S1E_NS4_39AutoVectorizingCopyWithAssumedAlignmentILi128EEENS4_14SM90_TMA_STOREES1E_S20_S20_EEEvvEEEEvNT_6ParamsE,"ax",@progbits
	.align	128
.text._ZN7cutlass13device_kernelINS_4gemm6kernel13GemmUniversalIN4cute5tupleIJiiiiEEENS1_10collective13CollectiveMmaINS1_35MainloopSm100TmaUmmaWarpSpecializedILi10ELi2ELi4ENS5_IJNS4_1CILi2EEENSA_ILi1EEESC_EEEEENS5_IJNSA_ILi64EEENSA_ILi256EEESF_EEENS_12float_e4m3_tENS5_IJlSC_lEEESI_SJ_NS4_8TiledMMAINS4_8MMA_AtomIJNS4_10MMA_TraitsINS4_19SM100_MMA_F8F6F4_SSEJSI_SI_fSF_SG_NS4_17integral_constantINS4_4UMMA5MajorELSQ_0EEESR_NSO_INSP_7ScaleInELSS_0EEEST_EEEEEENS4_6LayoutINS5_IJSC_SC_SC_EEENS5_IJNSA_ILi0EEESY_SY_EEEEENS5_IJNS4_10UnderscoreES11_S11_EEEEENS4_13SM90_TMA_LOADENS4_14ComposedLayoutINS4_7SwizzleILi2ELi4ELi3EEENS4_18smem_ptr_flag_bitsILi8EEENSW_INS5_IJNSA_ILi8EEESF_EEENS5_IJSF_SC_EEEEEEEvNS4_8identityENS4_23SM90_TMA_LOAD_MULTICASTES1E_vS1F_EENS_8epilogue10collective18CollectiveEpilogueINS1I_23Sm100TmaWarpSpecializedILi4ELi2ELi32ELb0ELb0EEEJSH_NS5_IJNSW_ISF_SC_EES1N_EEESI_SJ_SI_SJ_NS1I_6fusion15FusionCallbacksIS1M_NS1P_17LinearCombinationISI_fSI_fLNS_15FloatRoundStyleE2EEESH_S1O_JEEENS4_5SM1004TMEM4LOAD26SM100_TMEM_LOAD_16dp32b32xES14_S1E_NS4_39AutoVectorizingCopyWithAssumedAlignmentILi128EEENS4_14SM90_TMA_STOREES1E_S20_S20_EEEvvEEEEvNT_6ParamsE:
        .type           _ZN7cutlass13device_kernelINS_4gemm6kernel13GemmUniversalIN4cute5tupleIJiiiiEEENS1_10collective13CollectiveMmaINS1_35MainloopSm100TmaUmmaWarpSpecializedILi10ELi2ELi4ENS5_IJNS4_1CILi2EEENSA_ILi1EEESC_EEEEENS5_IJNSA_ILi64EEENSA_ILi256EEESF_EEENS_12float_e4m3_tENS5_IJlSC_lEEESI_SJ_NS4_8TiledMMAINS4_8MMA_AtomIJNS4_10MMA_TraitsINS4_19SM100_MMA_F8F6F4_SSEJSI_SI_fSF_SG_NS4_17integral_constantINS4_4UMMA5MajorELSQ_0EEESR_NSO_INSP_7ScaleInELSS_0EEEST_EEEEEENS4_6LayoutINS5_IJSC_SC_SC_EEENS5_IJNSA_ILi0EEESY_SY_EEEEENS5_IJNS4_10UnderscoreES11_S11_EEEEENS4_13SM90_TMA_LOADENS4_14ComposedLayoutINS4_7SwizzleILi2ELi4ELi3EEENS4_18smem_ptr_flag_bitsILi8EEENSW_INS5_IJNSA_ILi8EEESF_EEENS5_IJSF_SC_EEEEEEEvNS4_8identityENS4_23SM90_TMA_LOAD_MULTICASTES1E_vS1F_EENS_8epilogue10collective18CollectiveEpilogueINS1I_23Sm100TmaWarpSpecializedILi4ELi2ELi32ELb0ELb0EEEJSH_NS5_IJNSW_ISF_SC_EES1N_EEESI_SJ_SI_SJ_NS1I_6fusion15FusionCallbacksIS1M_NS1P_17LinearCombinationISI_fSI_fLNS_15FloatRoundStyleE2EEESH_S1O_JEEENS4_5SM1004TMEM4LOAD26SM100_TMEM_LOAD_16dp32b32xES14_S1E_NS4_39AutoVectorizingCopyWithAssumedAlignmentILi128EEENS4_14SM90_TMA_STOREES1E_S20_S20_EEEvvEEEEvNT_6ParamsE,@function
        .size           _ZN7cutlass13device_kernelINS_4gemm6kernel13GemmUniversalIN4cute5tupleIJiiiiEEENS1_10collective13CollectiveMmaINS1_35MainloopSm100TmaUmmaWarpSpecializedILi10ELi2ELi4ENS5_IJNS4_1CILi2EEENSA_ILi1EEESC_EEEEENS5_IJNSA_ILi64EEENSA_ILi256EEESF_EEENS_12float_e4m3_tENS5_IJlSC_lEEESI_SJ_NS4_8TiledMMAINS4_8MMA_AtomIJNS4_10MMA_TraitsINS4_19SM100_MMA_F8F6F4_SSEJSI_SI_fSF_SG_NS4_17integral_constantINS4_4UMMA5MajorELSQ_0EEESR_NSO_INSP_7ScaleInELSS_0EEEST_EEEEEENS4_6LayoutINS5_IJSC_SC_SC_EEENS5_IJNSA_ILi0EEESY_SY_EEEEENS5_IJNS4_10UnderscoreES11_S11_EEEEENS4_13SM90_TMA_LOADENS4_14ComposedLayoutINS4_7SwizzleILi2ELi4ELi3EEENS4_18smem_ptr_flag_bitsILi8EEENSW_INS5_IJNSA_ILi8EEESF_EEENS5_IJSF_SC_EEEEEEEvNS4_8identityENS4_23SM90_TMA_LOAD_MULTICASTES1E_vS1F_EENS_8epilogue10collective18CollectiveEpilogueINS1I_23Sm100TmaWarpSpecializedILi4ELi2ELi32ELb0ELb0EEEJSH_NS5_IJNSW_ISF_SC_EES1N_EEESI_SJ_SI_SJ_NS1I_6fusion15FusionCallbacksIS1M_NS1P_17LinearCombinationISI_fSI_fLNS_15FloatRoundStyleE2EEESH_S1O_JEEENS4_5SM1004TMEM4LOAD26SM100_TMEM_LOAD_16dp32b32xES14_S1E_NS4_39AutoVectorizingCopyWithAssumedAlignmentILi128EEENS4_14SM90_TMA_STOREES1E_S20_S20_EEEvvEEEEvNT_6ParamsE,(.L_x_196 - _ZN7cutlass13device_kernelINS_4gemm6kernel13GemmUniversalIN4cute5tupleIJiiiiEEENS1_10collective13CollectiveMmaINS1_35MainloopSm100TmaUmmaWarpSpecializedILi10ELi2ELi4ENS5_IJNS4_1CILi2EEENSA_ILi1EEESC_EEEEENS5_IJNSA_ILi64EEENSA_ILi256EEESF_EEENS_12float_e4m3_tENS5_IJlSC_lEEESI_SJ_NS4_8TiledMMAINS4_8MMA_AtomIJNS4_10MMA_TraitsINS4_19SM100_MMA_F8F6F4_SSEJSI_SI_fSF_SG_NS4_17integral_constantINS4_4UMMA5MajorELSQ_0EEESR_NSO_INSP_7ScaleInELSS_0EEEST_EEEEEENS4_6LayoutINS5_IJSC_SC_SC_EEENS5_IJNSA_ILi0EEESY_SY_EEEEENS5_IJNS4_10UnderscoreES11_S11_EEEEENS4_13SM90_TMA_LOADENS4_14ComposedLayoutINS4_7SwizzleILi2ELi4ELi3EEENS4_18smem_ptr_flag_bitsILi8EEENSW_INS5_IJNSA_ILi8EEESF_EEENS5_IJSF_SC_EEEEEEEvNS4_8identityENS4_23SM90_TMA_LOAD_MULTICASTES1E_vS1F_EENS_8epilogue10collective18CollectiveEpilogueINS1I_23Sm100TmaWarpSpecializedILi4ELi2ELi32ELb0ELb0EEEJSH_NS5_IJNSW_ISF_SC_EES1N_EEESI_SJ_SI_SJ_NS1I_6fusion15FusionCallbacksIS1M_NS1P_17LinearCombinationISI_fSI_fLNS_15FloatRoundStyleE2EEESH_S1O_JEEENS4_5SM1004TMEM4LOAD26SM100_TMEM_LOAD_16dp32b32xES14_S1E_NS4_39AutoVectorizingCopyWithAssumedAlignmentILi128EEENS4_14SM90_TMA_STOREES1E_S20_S20_EEEvvEEEEvNT_6ParamsE)
        .other          _ZN7cutlass13device_kernelINS_4gemm6kernel13GemmUniversalIN4cute5tupleIJiiiiEEENS1_10collective13CollectiveMmaINS1_35MainloopSm100TmaUmmaWarpSpecializedILi10ELi2ELi4ENS5_IJNS4_1CILi2EEENSA_ILi1EEESC_EEEEENS5_IJNSA_ILi64EEENSA_ILi256EEESF_EEENS_12float_e4m3_tENS5_IJlSC_lEEESI_SJ_NS4_8TiledMMAINS4_8MMA_AtomIJNS4_10MMA_TraitsINS4_19SM100_MMA_F8F6F4_SSEJSI_SI_fSF_SG_NS4_17integral_constantINS4_4UMMA5MajorELSQ_0EEESR_NSO_INSP_7ScaleInELSS_0EEEST_EEEEEENS4_6LayoutINS5_IJSC_SC_SC_EEENS5_IJNSA_ILi0EEESY_SY_EEEEENS5_IJNS4_10UnderscoreES11_S11_EEEEENS4_13SM90_TMA_LOADENS4_14ComposedLayoutINS4_7SwizzleILi2ELi4ELi3EEENS4_18smem_ptr_flag_bitsILi8EEENSW_INS5_IJNSA_ILi8EEESF_EEENS5_IJSF_SC_EEEEEEEvNS4_8identityENS4_23SM90_TMA_LOAD_MULTICASTES1E_vS1F_EENS_8epilogue10collective18CollectiveEpilogueINS1I_23Sm100TmaWarpSpecializedILi4ELi2ELi32ELb0ELb0EEEJSH_NS5_IJNSW_ISF_SC_EES1N_EEESI_SJ_SI_SJ_NS1I_6fusion15FusionCallbacksIS1M_NS1P_17LinearCombinationISI_fSI_fLNS_15FloatRoundStyleE2EEESH_S1O_JEEENS4_5SM1004TMEM4LOAD26SM100_TMEM_LOAD_16dp32b32xES14_S1E_NS4_39AutoVectorizingCopyWithAssumedAlignmentILi128EEENS4_14SM90_TMA_STOREES1E_S20_S20_EEEvvEEEEvNT_6ParamsE,@"STO_CUDA_ENTRY STV_DEFAULT"
_ZN7cutlass13device_kernelINS_4gemm6kernel13GemmUniversalIN4cute5tupleIJiiiiEEENS1_10collective13CollectiveMmaINS1_35MainloopSm100TmaUmmaWarpSpecializedILi10ELi2ELi4ENS5_IJNS4_1CILi2EEENSA_ILi1EEESC_EEEEENS5_IJNSA_ILi64EEENSA_ILi256EEESF_EEENS_12float_e4m3_tENS5_IJlSC_lEEESI_SJ_NS4_8TiledMMAINS4_8MMA_AtomIJNS4_10MMA_TraitsINS4_19SM100_MMA_F8F6F4_SSEJSI_SI_fSF_SG_NS4_17integral_constantINS4_4UMMA5MajorELSQ_0EEESR_NSO_INSP_7ScaleInELSS_0EEEST_EEEEEENS4_6LayoutINS5_IJSC_SC_SC_EEENS5_IJNSA_ILi0EEESY_SY_EEEEENS5_IJNS4_10UnderscoreES11_S11_EEEEENS4_13SM90_TMA_LOADENS4_14ComposedLayoutINS4_7SwizzleILi2ELi4ELi3EEENS4_18smem_ptr_flag_bitsILi8EEENSW_INS5_IJNSA_ILi8EEESF_EEENS5_IJSF_SC_EEEEEEEvNS4_8identityENS4_23SM90_TMA_LOAD_MULTICASTES1E_vS1F_EENS_8epilogue10collective18CollectiveEpilogueINS1I_23Sm100TmaWarpSpecializedILi4ELi2ELi32ELb0ELb0EEEJSH_NS5_IJNSW_ISF_SC_EES1N_EEESI_SJ_SI_SJ_NS1I_6fusion15FusionCallbacksIS1M_NS1P_17LinearCombinationISI_fSI_fLNS_15FloatRoundStyleE2EEESH_S1O_JEEENS4_5SM1004TMEM4LOAD26SM100_TMEM_LOAD_16dp32b32xES14_S1E_NS4_39AutoVectorizingCopyWithAssumedAlignmentILi128EEENS4_14SM90_TMA_STOREES1E_S20_S20_EEEvvEEEEvNT_6ParamsE:
[----:B------:R-:W1:Y:S01]  /*0000*/  LDC R1, c[0x0][0x37c] ;  /* 0x0000df00ff017b82 */ /* 0x000e620000000800 */
[----:B------:R-:W2:Y:S01]  /*0010*/  S2R R95, SR_TID.X ;  /* 0x00000000005f7919 */ /* 0x000ea20000002100 */
[----:B------:R-:W3:Y:S01]  /*0020*/  LDCU.64 UR8, c[0x0][0x890] ;  /* 0x00011200ff0877ac */ /* 0x000ee20008000a00 */
[----:B------:R-:W-:Y:S02]  /*0030*/  PRMT R85, RZ, 0x7610, R85 ;  /* 0x00007610ff557816 */ /* 0x000fe40000000055 */
[----:B------:R-:W-:Y:S01]  /*0040*/  ELECT P3, URZ, PT ;  /* 0x0000000000ff782f */ /* 0x000fe20003860000 */
[----:B---3--:R-:W-:-:S04]  /*0050*/  UISETP.NE.U32.AND UP0, UPT, UR8, URZ, UPT ;  /* 0x000000ff0800728c */ /* 0x008fc8000bf05070 */
[----:B------:R-:W-:Y:S01]  /*0060*/  UISETP.NE.AND.EX UP0, UPT, UR9, URZ, UPT, UP0 ;  /* 0x000000ff0900728c */ /* 0x000fe2000bf05300 */
[----:B--2---:R-:W-:-:S05]  /*0070*/  SHF.R.U32.HI R86, RZ, 0x5, R95 ;  /* 0x00000005ff567819 */ /* 0x004fca000001165f */
[----:B------:R-:W2:Y:S02]  /*0080*/  SHFL.IDX PT, R0, R86, RZ, 0x1f ;  /* 0x00001fff56007589 */ /* 0x000ea400000e0000 */
[----:B--2---:R-:W-:Y:S01]  /*0090*/  R2UR UR18, R0 ;  /* 0x00000000001272ca */ /* 0x004fe200000e0000 */
[----:B-1----:R-:W-:-:S14]  /*00a0*/  BRA.U UP0, `(.L_x_0) ;  /* 0x0000000100307547 */ /* 0x002fdc000b800000 */
[----:B------:R-:W1:Y:S02]  /*00b0*/  LDCU.64 UR4, c[0x0][0x888] ;  /* 0x00011100ff0477ac */ /* 0x000e640008000a00 */
[----:B-1----:R-:W-:-:S04]  /*00c0*/  UISETP.NE.U32.AND UP0, UPT, UR4, URZ, UPT ;  /* 0x000000ff0400728c */ /* 0x002fc8000bf05070 */
[----:B------:R-:W-:-:S09]  /*00d0*/  UISETP.NE.AND.EX UP0, UPT, UR5, URZ, UPT, UP0 ;  /* 0x000000ff0500728c */ /* 0x000fd2000bf05300 */
[----:B------:R-:W-:Y:S05]  /*00e0*/  BRA.U !UP0, `(.L_x_1) ;  /* 0x0000000108147547 */ /* 0x000fea000b800000 */
[----:B------:R-:W1:Y:S01]  /*00f0*/  LDC.64 R2, c[0x0][0x888] ;  /* 0x00022200ff027b82 */ /* 0x000e620000000a00 */
[----:B------:R-:W1:Y:S02]  /*0100*/  LDCU.64 UR4, c[0x0][0x358] ;  /* 0x00006b00ff0477ac */ /* 0x000e640008000a00 */
[----:B-1----:R1:W5:Y:S01]  /*0110*/  LDG.E R41, desc[UR4][R2.64] ;  /* 0x0000000402297981 */ /* 0x002362000c1e1900 */
[----:B------:R-:W-:Y:S01]  /*0120*/  HFMA2 R85, -RZ, RZ, 0, 5.9604644775390625e-08 ;  /* 0x00000001ff557431 */ /* 0x000fe200000001ff */
[----:B------:R-:W-:Y:S05]  /*0130*/  BRA `(.L_x_0) ;  /* 0x00000000000c7947 */ /* 0x000fea0003800000 */
.L_x_1:
[----:B------:R-:W1:Y:S01]  /*0140*/  LDCU UR4, c[0x0][0x880] ;  /* 0x00011000ff0477ac */ /* 0x000e620008000800 */
[----:B------:R-:W-:Y:S01]  /*0150*/  HFMA2 R85, -RZ, RZ, 0, 5.9604644775390625e-08 ;  /* 0x00000001ff557431 */ /* 0x000fe200000001ff */
[----:B-1----:R-:W-:-:S07]  /*0160*/  MOV R41, UR4 ;  /* 0x0000000400297c02 */ /* 0x002fce0008000f00 */
.L_x_0:
[----:B------:R-:W2:Y:S02]  /*0170*/  LDCU.64 UR4, c[0x0][0x8b0] ;  /* 0x00011600ff0477ac */ /* 0x000ea40008000a00 */
[----:B--2---:R-:W-:-:S04]  /*0180*/  UISETP.NE.U32.AND UP0, UPT, UR4, URZ, UPT ;  /* 0x000000ff0400728c */ /* 0x004fc8000bf05070 */
[----:B------:R-:W-:-:S09]  /*0190*/  UISETP.NE.AND.EX UP0, UPT, UR5, URZ, UPT, UP0 ;  /* 0x000000ff0500728c */ /* 0x000fd2000bf05300 */
[----:B------:R-:W-:Y:S05]  /*01a0*/  BRA.U UP0, `(.L_x_2) ;  /* 0x0000000100287547 */ /* 0x000fea000b800000 */
[----:B------:R-:W2:Y:S02]  /*01b0*/  LDCU.64 UR4, c[0x0][0x8a8] ;  /* 0x00011500ff0477ac */ /* 0x000ea40008000a00 */
[----:B--2---:R-:W-:-:S04]  /*01c0*/  UISETP.NE.U32.AND UP0, UPT, UR4, URZ, UPT ;  /* 0x000000ff0400728c */ /* 0x004fc8000bf05070 */
[----:B------:R-:W-:-:S09]  /*01d0*/  UISETP.NE.AND.EX UP0, UPT, UR5, URZ, UPT, UP0 ;  /* 0x000000ff0500728c */ /* 0x000fd2000bf05300 */
[----:B------:R-:W-:Y:S05]  /*01e0*/  BRA.U !UP0, `(.L_x_3) ;  /* 0x0000000108107547 */ /* 0x000fea000b800000 */
[----:B------:R-:W2:Y:S01]  /*01f0*/  LDC.64 R38, c[0x0][0x8a8] ;  /* 0x00022a00ff267b82 */ /* 0x000ea20000000a00 */
[----:B------:R-:W2:Y:S02]  /*0200*/  LDCU.64 UR4, c[0x0][0x358] ;  /* 0x00006b00ff0477ac */ /* 0x000ea40008000a00 */
[----:B--2---:R2:W5:Y:S01]  /*0210*/  LDG.E R38, desc[UR4][R38.64] ;  /* 0x0000000426267981 */ /* 0x004562000c1e1900 */
[----:B------:R-:W-:Y:S05]  /*0220*/  BRA `(.L_x_2) ;  /* 0x0000000000087947 */ /* 0x000fea0003800000 */
.L_x_3:
[----:B------:R-:W2:Y:S02]  /*0230*/  LDCU UR4, c[0x0][0x8a0] ;  /* 0x00011400ff0477ac */ /* 0x000ea40008000800 */
[----:B--2---:R-:W-:Y:S02]  /*0240*/  MOV R38, UR4 ;  /* 0x0000000400267c02 */ /* 0x004fe40008000f00 */
.L_x_2:
[----:B------:R-:W-:Y:S01]  /*0250*/  IMAD.U32 R0, RZ, RZ, UR18 ;  /* 0x00000012ff007e24 */ /* 0x000fe2000f8e00ff */
[----:B------:R-:W-:Y:S04]  /*0260*/  BSSY.RECONVERGENT B0, `(.L_x_4) ;  /* 0x000000c000007945 */ /* 0x000fe80003800200 */
[C---:B------:R-:W-:Y:S02]  /*0270*/  ISETP.NE.OR P1, PT, R0.reuse, 0x1, !P3 ;  /* 0x000000010000780c */ /* 0x040fe40005f25670 */
[----:B------:R-:W-:-:S11]  /*0280*/  ISETP.NE.OR P0, PT, R0, 0x3, !P3 ;  /* 0x000000030000780c */ /* 0x000fd60005f05670 */
[----:B------:R-:W-:Y:S05]  /*0290*/  @P1 BRA `(.L_x_5) ;  /* 0x0000000000201947 */ /* 0x000fea0003800000 */
[----:B------:R-:W3:Y:S02]  /*02a0*/  LDCU.64 UR4, c[0x0][0x348] ;  /* 0x00006900ff0477ac */ /* 0x000ee40008000a00 */
[----:B---3--:R-:W-:Y:S02]  /*02b0*/  UIADD3 UR6, UP1, UPT, UR4, 0x80, URZ ;  /* 0x0000008004067890 */ /* 0x008fe4000ff3e0ff */
[----:B------:R-:W-:Y:S02]  /*02c0*/  UIADD3 UR4, UP0, UPT, UR4, 0x180, URZ ;  /* 0x0000018004047890 */ /* 0x000fe4000ff1e0ff */
[----:B------:R-:W-:Y:S02]  /*02d0*/  UIADD3.X UR7, UPT, UPT, URZ, UR5, URZ, UP1, !UPT ;  /* 0x00000005ff077290 */ /* 0x000fe40008ffe4ff */
[----:B------:R-:W-:-:S07]  /*02e0*/  UIADD3.X UR5, UPT, UPT, URZ, UR5, URZ, UP0, !UPT ;  /* 0x00000005ff057290 */ /* 0x000fce00087fe4ff */
[----:B------:R3:W-:Y:S02]  /*02f0*/  UTMACCTL.PF [UR6] ;  /* 0x00000000060079b9 */ /* 0x0007e40008040000 */
[----:B------:R3:W-:Y:S02]  /*0300*/  UTMACCTL.PF [UR4] ;  /* 0x00000000040079b9 */ /* 0x0007e40008040000 */
[----:B---3--:R-:W-:Y:S01]  /*0310*/  NOP ;  /* 0x0000000000007918 */ /* 0x008fe20000000000 */
.L_x_5:
[----:B------:R-:W-:Y:S05]  /*0320*/  BSYNC.RECONVERGENT B0 ;  /* 0x0000000000007941 */ /* 0x000fea0003800200 */
.L_x_4:
[----:B------:R-:W-:Y:S04]  /*0330*/  BSSY.RECONVERGENT B0, `(.L_x_6) ;  /* 0x000000a000007945 */ /* 0x000fe80003800200 */
        /* <DEDUP_REMOVED lines=9> */
.L_x_7:
[----:B------:R-:W-:Y:S05]  /*03d0*/  BSYNC.RECONVERGENT B0 ;  /* 0x0000000000007941 */ /* 0x000fea0003800200 */
.L_x_6:
[----:B------:R-:W3:Y:S01]  /*03e0*/  LDCU.64 UR4, c[0x0][0x888] ;  /* 0x00011100ff0477ac */ /* 0x000ee20008000a00 */
[----:B------:R-:W-:Y:S02]  /*03f0*/  UISETP.EQ.U32.AND UP2, UPT, UR8, URZ, UPT ;  /* 0x000000ff0800728c */ /* 0x000fe4000bf42070 */
[----:B------:R-:W-:Y:S02]  /*0400*/  UPLOP3.LUT UP3, UPT, UPT, UPT, UPT, 0x80, 0x8 ;  /* 0x000000000008789c */ /* 0x000fe40003f6f070 */
[----:B---3--:R-:W-:-:S04]  /*0410*/  UISETP.NE.U32.AND UP0, UPT, UR4, URZ, UPT ;  /* 0x000000ff0400728c */ /* 0x008fc8000bf05070 */
[----:B------:R-:W-:-:S04]  /*0420*/  UISETP.NE.AND.EX UP1, UPT, UR5, URZ, UPT, UP0 ;  /* 0x000000ff0500728c */ /* 0x000fc8000bf25300 */
[----:B------:R-:W-:-:S04]  /*0430*/  UISETP.EQ.OR.EX UP4, UPT, UR9, URZ, !UP1, UP2 ;  /* 0x000000ff0900728c */ /* 0x000fc8000cf82720 */
[----:B------:R-:W-:-:S06]  /*0440*/  UP2UR UR4, UPR, URZ, 0x10 ;  /* 0x00000010ff047883 */ /* 0x000fcc0008000000 */
[----:B------:R-:W-:Y:S01]  /*0450*/  MOV R88, UR4 ;  /* 0x0000000400587c02 */ /* 0x000fe20008000f00 */
[----:B------:R-:W-:Y:S06]  /*0460*/  BRA.U !UP4, `(.L_x_8) ;  /* 0x000000010c207547 */ /* 0x000fec000b800000 */
[----:B------:R-:W-:Y:S01]  /*0470*/  UISETP.NE.U32.AND UP2, UPT, UR8, URZ, UPT ;  /* 0x000000ff0800728c */ /* 0x000fe2000bf45070 */
[----:B-----5:R-:W-:Y:S01]  /*0480*/  FSETP.NEU.AND P0, PT, R41, RZ, PT ;  /* 0x000000ff2900720b */ /* 0x020fe20003f0d000 */
[----:B------:R-:W-:Y:S02]  /*0490*/  USEL UR4, URZ, 0xffffffff, UP1 ;  /* 0xffffffffff047887 */ /* 0x000fe40008800000 */
[----:B------:R-:W-:-:S10]  /*04a0*/  UISETP.NE.AND.EX UP2, UPT, UR9, URZ, UPT, UP2 ;  /* 0x000000ff0900728c */ /* 0x000fd4000bf45320 */
[----:B------:R-:W-:Y:S01]  /*04b0*/  VOTEU.ANY UP0, P0 ;  /* 0x0000000000ff7886 */ /* 0x000fe20000000100 */
[----:B------:R-:W-:-:S04]  /*04c0*/  @!UP2 USEL UR4, URZ, 0xffffffff, UP0 ;  /* 0xffffffffff04a887 */ /* 0x000fc80008000000 */
[----:B------:R-:W-:-:S04]  /*04d0*/  ULOP3.LUT UR4, UR4, 0x1, URZ, 0xc0, !UPT ;  /* 0x0000000104047892 */ /* 0x000fc8000f8ec0ff */
[----:B------:R-:W-:-:S11]  /*04e0*/  UISETP.NE.U32.AND UP3, UPT, UR4, 0x1, UPT ;  /* 0x000000010400788c */ /* 0x000fd6000bf65070 */
.L_x_8:
[----:B-1----:R-:W1:Y:S02]  /*04f0*/  SHFL.IDX PT, R2, R86, RZ, 0x1f ;  /* 0x00001fff56027589 */ /* 0x002e6400000e0000 */
[----:B-1----:R-:W-:-:S13]  /*0500*/  ISETP.NE.AND P0, PT, R2, RZ, PT ;  /* 0x000000ff0200720c */ /* 0x002fda0003f05270 */
[----:B------:R-:W-:Y:S05]  /*0510*/  @P0 BRA `(.L_x_9) ;  /* 0x0000000000940947 */ /* 0x000fea0003800000 */
[----:B------:R-:W-:Y:S01]  /*0520*/  ELECT P0, URZ, PT ;  /* 0x0000000000ff782f */ /* 0x000fe20003800000 */
[----:B------:R-:W-:-:S12]  /*0530*/  BSSY.RECONVERGENT B0, `(.L_x_9) ;  /* 0x0000023000007945 */ /* 0x000fd80003800200 */
[----:B------:R-:W-:Y:S05]  /*0540*/  @!P0 BRA `(.L_x_10) ;  /* 0x0000000000848947 */ /* 0x000fea0003800000 */
[----:B------:R-:W1:Y:S01]  /*0550*/  S2UR UR4, SR_CgaCtaId ;  /* 0x00000000000479c3 */ /* 0x000e620000008800 */
[----:B------:R-:W-:Y:S01]  /*0560*/  UMOV UR5, 0x400 ;  /* 0x0000040000057882 */ /* 0x000fe20000000000 */
[----:B------:R-:W-:Y:S01]  /*0570*/  UMOV UR8, 0x1 ;  /* 0x0000000100087882 */ /* 0x000fe20000000000 */
[----:B------:R-:W-:Y:S01]  /*0580*/  UMOV UR6, 0x2 ;  /* 0x0000000200067882 */ /* 0x000fe20000000000 */
[----:B------:R-:W-:-:S04]  /*0590*/  UIADD3 UR8, UPT, UPT, -UR8, 0x100000, URZ ;  /* 0x0010000008087890 */ /* 0x000fc8000fffe1ff */
[----:B------:R-:W-:Y:S02]  /*05a0*/  USHF.L.U32 UR9, UR8, 0xb, URZ ;  /* 0x0000000b08097899 */ /* 0x000fe400080006ff */
[----:B------:R-:W-:Y:S02]  /*05b0*/  USHF.L.U32 UR8, UR8, 0x1, URZ ;  /* 0x0000000108087899 */ /* 0x000fe400080006ff */
[----:B------:R-:W-:-:S04]  /*05c0*/  UIADD3 UR6, UPT, UPT, -UR6, 0x100000, URZ ;  /* 0x0010000006067890 */ /* 0x000fc8000fffe1ff */
[----:B------:R-:W-:Y:S02]  /*05d0*/  USHF.L.U32 UR7, UR6, 0xb, URZ ;  /* 0x0000000b06077899 */ /* 0x000fe400080006ff */
[----:B------:R-:W-:Y:S02]  /*05e0*/  USHF.L.U32 UR6, UR6, 0x1, URZ ;  /* 0x0000000106067899 */ /* 0x000fe400080006ff */
[----:B-1----:R-:W-:Y:S01]  /*05f0*/  ULEA UR4, UR4, UR5, 0x18 ;  /* 0x0000000504047291 */ /* 0x002fe2000f8ec0ff */
[----:B------:R-:W1:Y:S11]  /*0600*/  FENCE.VIEW.ASYNC.S ;  /* 0x00000000000073c6 */ /* 0x000e760000000000 */
[----:B-1----:R1:W3:Y:S01]  /*0610*/  SYNCS.EXCH.64 URZ, [UR4], UR8 ;  /* 0x0000000804ff75b2 */ /* 0x0022e20008000100 */
[----:B------:R1:W4:Y:S01]  /*0620*/  SYNCS.EXCH.64 URZ, [UR4+0x50], UR6 ;  /* 0x0000500604ff75b2 */ /* 0x0003220008000100 */
[----:B------:R1:W1:Y:S01]  /*0630*/  SYNCS.EXCH.64 URZ, [UR4+0x8], UR8 ;  /* 0x0000080804ff75b2 */ /* 0x0002620008000100 */
        /* <DEDUP_REMOVED lines=17> */
[----:B------:R-:W-:Y:S01]  /*0750*/  NOP ;  /* 0x0000000000007918 */ /* 0x000fe20000000000 */
.L_x_10:
[----:B-1----:R-:W-:Y:S05]  /*0760*/  BSYNC.RECONVERGENT B0 ;  /* 0x0000000000007941 */ /* 0x002fea0003800200 */
.L_x_9:
[----:B------:R-:W1:Y:S01]  /*0770*/  SHFL.IDX PT, R2, R86, RZ, 0x1f ;  /* 0x00001fff56027589 */ /* 0x000e6200000e0000 */
[----:B------:R-:W-:Y:S01]  /*0780*/  NOP ;  /* 0x0000000000007918 */ /* 0x000fe20000000000 */
[----:B-1----:R-:W-:-:S13]  /*0790*/  ISETP.NE.AND P0, PT, R2, 0x1, PT ;  /* 0x000000010200780c */ /* 0x002fda0003f05270 */
[----:B------:R-:W-:Y:S05]  /*07a0*/  @P0 BRA `(.L_x_11) ;  /* 0x0000000000580947 */ /* 0x000fea0003800000 */
        /* <DEDUP_REMOVED lines=9> */
[----:B------:R-:W-:Y:S01]  /*0840*/  USHF.L.U32 UR6, UR6, 0x1, URZ ;  /* 0x0000000106067899 */ /* 0x000fe200080006ff */
[----:B------:R-:W-:Y:S01]  /*0850*/  ELECT P0, URZ, PT ;  /* 0x0000000000ff782f */ /* 0x000fe20003800000 */
[----:B-1----:R-:W-:Y:S01]  /*0860*/  ULEA UR4, UR4, UR5, 0x18 ;  /* 0x0000000504047291 */ /* 0x002fe2000f8ec0ff */
[----:B------:R-:W1:Y:S11]  /*0870*/  FENCE.VIEW.ASYNC.S ;  /* 0x00000000000073c6 */ /* 0x000e760000000000 */
[----:B-1----:R1:W1:Y:S01]  /*0880*/  SYNCS.EXCH.64 URZ, [UR4+0xa0], UR8 ;  /* 0x0000a00804ff75b2 */ /* 0x0022620008000100 */
        /* <DEDUP_REMOVED lines=8> */
.L_x_11:
[----:B------:R-:W2:Y:S01]  /*0910*/  SHFL.IDX PT, R2, R86, RZ, 0x1f ;  /* 0x00001fff56027589 */ /* 0x000ea200000e0000 */
[----:B------:R-:W-:Y:S01]  /*0920*/  NOP ;  /* 0x0000000000007918 */ /* 0x000fe20000000000 */
[----:B--2---:R-:W-:-:S13]  /*0930*/  ISETP.NE.AND P0, PT, R2, 0x3, PT ;  /* 0x000000030200780c */ /* 0x004fda0003f05270 */
[----:B------:R-:W-:Y:S05]  /*0940*/  @P0 BRA `(.L_x_12) ;  /* 0x0000000000300947 */ /* 0x000fea0003800000 */
[----:B-1----:R-:W1:Y:S01]  /*0950*/  S2UR UR4, SR_CgaCtaId ;  /* 0x00000000000479c3 */ /* 0x002e620000008800 */
[----:B------:R-:W-:Y:S01]  /*0960*/  UMOV UR6, 0x400 ;  /* 0x0000040000067882 */ /* 0x000fe20000000000 */
[----:B------:R-:W-:Y:S01]  /*0970*/  UMOV UR5, 0x20 ;  /* 0x0000002000057882 */ /* 0x000fe20000000000 */
[----:B------:R-:W-:Y:S01]  /*0980*/  ELECT P0, URZ, PT ;  /* 0x0000000000ff782f */ /* 0x000fe20003800000 */
[----:B-1----:R-:W-:Y:S02]  /*0990*/  ULEA UR6, UR4, UR6, 0x18 ;  /* 0x0000000604067291 */ /* 0x002fe4000f8ec0ff */
[----:B------:R-:W-:-:S04]  /*09a0*/  UIADD3 UR4, UPT, UPT, -UR5, 0x100000, URZ ;  /* 0x0010000005047890 */ /* 0x000fc8000fffe1ff */
[----:B------:R-:W-:Y:S02]  /*09b0*/  USHF.L.U32 UR5, UR4, 0xb, URZ ;  /* 0x0000000b04057899 */ /* 0x000fe400080006ff */
[----:B------:R-:W-:Y:S01]  /*09c0*/  USHF.L.U32 UR4, UR4, 0x1, URZ ;  /* 0x0000000104047899 */ /* 0x000fe200080006ff */
[----:B------:R-:W1:Y:S11]  /*09d0*/  FENCE.VIEW.ASYNC.S ;  /* 0x00000000000073c6 */ /* 0x000e760000000000 */
[----:B-1----:R2:W1:Y:S01]  /*09e0*/  SYNCS.EXCH.64 URZ, [UR6+0xe0], UR4 ;  /* 0x0000e00406ff75b2 */ /* 0x0024620008000100 */
[----:B------:R2:W1:Y:S02]  /*09f0*/  SYNCS.EXCH.64 URZ, [UR6+0xe8], UR4 ;  /* 0x0000e80406ff75b2 */ /* 0x0004640008000100 */
[----:B--2---:R-:W-:Y:S01]  /*0a00*/  NOP ;  /* 0x0000000000007918 */ /* 0x004fe20000000000 */
.L_x_12:
[----:B------:R-:W2:Y:S01]  /*0a10*/  SHFL.IDX PT, R2, R86, RZ, 0x1f ;  /* 0x00001fff56027589 */ /* 0x000ea200000e0000 */
[----:B------:R-:W-:Y:S01]  /*0a20*/  NOP ;  /* 0x0000000000007918 */ /* 0x000fe20000000000 */
[----:B--2---:R-:W-:-:S13]  /*0a30*/  ISETP.NE.AND P0, PT, R2, 0x4, PT ;  /* 0x000000040200780c */ /* 0x004fda0003f05270 */
[----:B------:R-:W-:Y:S05]  /*0a40*/  @P0 BRA `(.L_x_13) ;  /* 0x00000000004c0947 */ /* 0x000fea0003800000 */
[----:B-1----:R-:W1:Y:S01]  /*0a50*/  S2UR UR6, SR_CgaCtaId ;  /* 0x00000000000679c3 */ /* 0x002e620000008800 */
[----:B------:R-:W-:Y:S01]  /*0a60*/  UMOV UR4, 0x1e0 ;  /* 0x000001e000047882 */ /* 0x000fe20000000000 */
[----:B------:R-:W-:Y:S01]  /*0a70*/  UMOV UR5, 0x400 ;  /* 0x0000040000057882 */ /* 0x000fe20000000000 */
[----:B------:R-:W-:Y:S01]  /*0a80*/  USEL UR4, UR4, 0x1a0, UP3 ;  /* 0x000001a004047887 */ /* 0x000fe20009800000 */
[----:B------:R-:W-:Y:S01]  /*0a90*/  UMOV UR8, 0x1 ;  /* 0x0000000100087882 */ /* 0x000fe20000000000 */
[----:B------:R-:W-:Y:S01]  /*0aa0*/  ELECT P0, URZ, PT ;  /* 0x0000000000ff782f */ /* 0x000fe20003800000 */
[----:B------:R-:W-:-:S04]  /*0ab0*/  UIADD3 UR8, UPT, UPT, -UR8, 0x100000, URZ ;  /* 0x0010000008087890 */ /* 0x000fc8000fffe1ff */
[----:B------:R-:W-:Y:S02]  /*0ac0*/  USHF.L.U32 UR9, UR8, 0xb, URZ ;  /* 0x0000000b08097899 */ /* 0x000fe400080006ff */
[----:B------:R-:W-:Y:S02]  /*0ad0*/  USHF.L.U32 UR8, UR8, 0x1, URZ ;  /* 0x0000000108087899 */ /* 0x000fe400080006ff */
[----:B-1----:R-:W-:Y:S02]  /*0ae0*/  ULEA UR6, UR6, UR5, 0x18 ;  /* 0x0000000506067291 */ /* 0x002fe4000f8ec0ff */
[----:B------:R-:W-:-:S04]  /*0af0*/  UIADD3 UR4, UPT, UPT, -UR4, 0x100000, URZ ;  /* 0x0010000004047890 */ /* 0x000fc8000fffe1ff */
[----:B------:R-:W-:Y:S02]  /*0b00*/  USHF.L.U32 UR5, UR4, 0xb, URZ ;  /* 0x0000000b04057899 */ /* 0x000fe400080006ff */
[----:B------:R-:W-:Y:S01]  /*0b10*/  USHF.L.U32 UR4, UR4, 0x1, URZ ;  /* 0x0000000104047899 */ /* 0x000fe200080006ff */
[----:B------:R-:W1:Y:S03]  /*0b20*/  FENCE.VIEW.ASYNC.S ;  /* 0x00000000000073c6 */ /* 0x000e660000000000 */
[----:B-1----:R2:W1:Y:S08]  /*0b30*/  SYNCS.EXCH.64 URZ, [UR6+0xf0], UR8 ;  /* 0x0000f00806ff75b2 */ /* 0x0024700008000100 */
[----:B------:R2:W1:Y:S01]  /*0b40*/  SYNCS.EXCH.64 URZ, [UR6+0x100], UR4 ;  /* 0x0001000406ff75b2 */ /* 0x0004620008000100 */
[----:B------:R2:W1:Y:S01]  /*0b50*/  SYNCS.EXCH.64 URZ, [UR6+0xf8], UR8 ;  /* 0x0000f80806ff75b2 */ /* 0x0004620008000100 */
[----:B------:R2:W1:Y:S02]  /*0b60*/  SYNCS.EXCH.64 URZ, [UR6+0x108], UR4 ;  /* 0x0001080406ff75b2 */ /* 0x0004640008000100 */
[----:B--2---:R-:W-:Y:S01]  /*0b70*/  NOP ;  /* 0x0000000000007918 */ /* 0x004fe20000000000 */
.L_x_13:
[----:B------:R-:W2:Y:S01]  /*0b80*/  SHFL.IDX PT, R2, R86, RZ, 0x1f ;  /* 0x00001fff56027589 */ /* 0x000ea200000e0000 */
[----:B------:R-:W-:Y:S01]  /*0b90*/  NOP ;  /* 0x0000000000007918 */ /* 0x000fe20000000000 */
[----:B--2---:R-:W-:-:S13]  /*0ba0*/  ISETP.NE.AND P0, PT, R2, 0x5, PT ;  /* 0x000000050200780c */ /* 0x004fda0003f05270 */
[----:B------:R-:W-:Y:S05]  /*0bb0*/  @P0 BRA `(.L_x_14) ;  /* 0x0000000000580947 */ /* 0x000fea0003800000 */
[----:B-1----:R-:W1:Y:S01]  /*0bc0*/  S2UR UR4, SR_CgaCtaId ;  /* 0x00000000000479c3 */ /* 0x002e620000008800 */
        /* <DEDUP_REMOVED lines=19> */
[----:B------:R2:W1:Y:S02]  /*0d00*/  SYNCS.EXCH.64 URZ, [UR4+0x148], UR6 ;  /* 0x0001480604ff75b2 */ /* 0x0004640008000100 */
[----:B--2---:R-:W-:Y:S01]  /*0d10*/  NOP ;  /* 0x0000000000007918 */ /* 0x004fe20000000000 */
.L_x_14:
[----:B------:R-:W2:Y:S01]  /*0d20*/  SHFL.IDX PT, R2, R86, RZ, 0x1f ;  /* 0x00001fff56027589 */ /* 0x000ea200000e0000 */
[----:B------:R-:W-:Y:S01]  /*0d30*/  NOP ;  /* 0x0000000000007918 */ /* 0x000fe20000000000 */
[----:B--2---:R-:W-:-:S13]  /*0d40*/  ISETP.NE.AND P0, PT, R2, 0x3, PT ;  /* 0x000000030200780c */ /* 0x004fda0003f05270 */
[----:B------:R-:W-:Y:S05]  /*0d50*/  @P0 BRA `(.L_x_15) ;  /* 0x0000000000380947 */ /* 0x000fea0003800000 */
[----:B------:R-:W2:Y:S01]  /*0d60*/  S2UR UR5, SR_CgaCtaId ;  /* 0x00000000000579c3 */ /* 0x000ea20000008800 */
[----:B-1----:R-:W-:Y:S01]  /*0d70*/  UMOV UR4, 0x400 ;  /* 0x0000040000047882 */ /* 0x002fe20000000000 */
[----:B------:R-:W-:Y:S01]  /*0d80*/  UMOV UR6, 0x20 ;  /* 0x0000002000067882 */ /* 0x000fe20000000000 */
[----:B------:R-:W-:Y:S01]  /*0d90*/  ELECT P0, URZ, PT ;  /* 0x0000000000ff782f */ /* 0x000fe20003800000 */
[----:B------:R-:W-:-:S04]  /*0da0*/  UIADD3 UR6, UPT, UPT, -UR6, 0x100000, URZ ;  /* 0x0010000006067890 */ /* 0x000fc8000fffe1ff */
[----:B------:R-:W-:Y:S02]  /*0db0*/  USHF.L.U32 UR7, UR6, 0xb, URZ ;  /* 0x0000000b06077899 */ /* 0x000fe400080006ff */
[----:B------:R-:W-:Y:S02]  /*0dc0*/  USHF.L.U32 UR6, UR6, 0x1, URZ ;  /* 0x0000000106067899 */ /* 0x000fe400080006ff */
[----:B--2---:R-:W-:Y:S01]  /*0dd0*/  ULEA UR4, UR5, UR4, 0x18 ;  /* 0x0000000405047291 */ /* 0x004fe2000f8ec0ff */
[----:B------:R-:W1:Y:S11]  /*0de0*/  FENCE.VIEW.ASYNC.S ;  /* 0x00000000000073c6 */ /* 0x000e760000000000 */
[----:B-1----:R2:W1:Y:S01]  /*0df0*/  SYNCS.EXCH.64 URZ, [UR4+0x150], UR6 ;  /* 0x0001500604ff75b2 */ /* 0x0024620008000100 */
[----:B------:R2:W1:Y:S01]  /*0e00*/  SYNCS.EXCH.64 URZ, [UR4+0x160], UR6 ;  /* 0x0001600604ff75b2 */ /* 0x0004620008000100 */
[----:B------:R2:W1:Y:S01]  /*0e10*/  SYNCS.EXCH.64 URZ, [UR4+0x158], UR6 ;  /* 0x0001580604ff75b2 */ /* 0x0004620008000100 */
[----:B------:R2:W1:Y:S02]  /*0e20*/  SYNCS.EXCH.64 URZ, [UR4+0x168], UR6 ;  /* 0x0001680604ff75b2 */ /* 0x0004640008000100 */
[----:B--2---:R-:W-:Y:S01]  /*0e30*/  NOP ;  /* 0x0000000000007918 */ /* 0x004fe20000000000 */
.L_x_15:
[----:B-1----:R-:W1:Y:S01]  /*0e40*/  LDCU UR4, c[0x0][0x36c] ;  /* 0x00006d80ff0477ac */ /* 0x002e620008000800 */
[----:B------:R-:W-:Y:S01]  /*0e50*/  ISETP.NE.OR P3, PT, R0, 0x2, !P3 ;  /* 0x000000020000780c */ /* 0x000fe20005f65670 */
[----:B------:R-:W-:Y:S01]  /*0e60*/  NOP ;  /* 0x0000000000007918 */ /* 0x000fe20000000000 */
[----:B------:R-:W-:Y:S01]  /*0e70*/  LOP3.LUT R0, R95, 0x1f, RZ, 0xc0, !PT ;  /* 0x0000001f5f007812 */ /* 0x000fe200078ec0ff */
[----:B------:R-:W-:Y:S02]  /*0e80*/  UISETP.NE.AND UP4, UPT, UR18, 0x2, UPT ;  /* 0x000000021200788c */ /* 0x000fe4000bf85270 */
[----:B------:R-:W-:Y:S02]  /*0e90*/  UISETP.NE.AND UP5, UPT, UR18, URZ, UPT ;  /* 0x000000ff1200728c */ /* 0x000fe4000bfa5270 */
[----:B-1----:R-:W-:-:S09]  /*0ea0*/  UISETP.EQ.U32.AND UP6, UPT, UR4, 0x1, UPT ;  /* 0x000000010400788c */ /* 0x002fd2000bfc2070 */
[----:B------:R-:W-:Y:S05]  /*0eb0*/  BRA.U !UP6, `(.L_x_16) ;  /* 0x000000010e087547 */ /* 0x000fea000b800000 */
[----:B---34-:R-:W-:Y:S01]  /*0ec0*/  UCGABAR_ARV ;  /* 0x00000000000079c7 */ /* 0x018fe20008000000 */
[----:B------:R-:W-:Y:S05]  /*0ed0*/  BRA `(.L_x_17) ;  /* 0x0000000000047947 */ /* 0x000fea0003800000 */
.L_x_16:
[----:B---34-:R-:W-:Y:S01]  /*0ee0*/  NOP ;  /* 0x0000000000007918 */ /* 0x018fe20000000000 */
.L_x_17:
[----:B------:R-:W1:Y:S01]  /*0ef0*/  S2UR UR30, SR_CTAID.X ;  /* 0x00000000001e79c3 */ /* 0x000e620000002500 */
[----:B------:R-:W-:-:S05]  /*0f00*/  CS2R.32 R87, SR_CgaSize ;  /* 0x0000000000577805 */ /* 0x000fca0000008a00 */
[----:B------:R-:W-:-:S05]  /*0f10*/  IMAD R87, R87, -0xa0, RZ ;  /* 0xffffff6057577824 */ /* 0x000fca00078e02ff */
[----:B------:R-:W-:-:S14]  /*0f20*/  R2UR UR5, R87 ;  /* 0x00000000570572ca */ /* 0x000fdc00000e0000 */
[----:B------:R-:W2:Y:S01]  /*0f30*/  LDCU UR5, c[0x0][UR5+0x2b0] ;  /* 0x00005600050577ac */ /* 0x000ea20008000800 */
[----:B------:R-:W-:-:S05]  /*0f40*/  CS2R.32 R87, SR_CgaSize ;  /* 0x0000000000577805 */ /* 0x000fca0000008a00 */
[----:B------:R-:W-:-:S05]  /*0f50*/  IMAD R87, R87, -0xa0, RZ ;  /* 0xffffff6057577824 */ /* 0x000fca00078e02ff */
[----:B------:R-:W-:-:S14]  /*0f60*/  R2UR UR4, R87 ;  /* 0x00000000570472ca */ /* 0x000fdc00000e0000 */
[----:B------:R-:W3:Y:S01]  /*0f70*/  LDCU UR4, c[0x0][UR4+0x2b4] ;  /* 0x00005680040477ac */ /* 0x000ee20008000800 */
[----:B------:R-:W4:Y:S01]  /*0f80*/  S2UR UR31, SR_CTAID.Y ;  /* 0x00000000001f79c3 */ /* 0x000f220000002600 */
[----:B------:R-:W-:-:S05]  /*0f90*/  CS2R.32 R87, SR_CgaSize ;  /* 0x0000000000577805 */ /* 0x000fca0000008a00 */
[----:B------:R-:W-:-:S05]  /*0fa0*/  IMAD R87, R87, -0xa0, RZ ;  /* 0xffffff6057577824 */ /* 0x000fca00078e02ff */
[----:B------:R-:W-:-:S14]  /*0fb0*/  R2UR UR7, R87 ;  /* 0x00000000570772ca */ /* 0x000fdc00000e0000 */
[----:B------:R-:W3:Y:S01]  /*0fc0*/  LDCU UR7, c[0x0][UR7+0x2a0] ;  /* 0x00005400070777ac */ /* 0x000ee20008000800 */
[----:B------:R-:W-:-:S05]  /*0fd0*/  CS2R.32 R87, SR_CgaSize ;  /* 0x0000000000577805 */ /* 0x000fca0000008a00 */
[----:B------:R-:W-:-:S05]  /*0fe0*/  IMAD R87, R87, -0xa0, RZ ;  /* 0xffffff6057577824 */ /* 0x000fca00078e02ff */
[----:B------:R-:W-:-:S14]  /*0ff0*/  R2UR UR59, R87 ;  /* 0x00000000573b72ca */ /* 0x000fdc00000e0000 */
[----:B------:R-:W3:Y:S01]  /*1000*/  LDCU UR59, c[0x0][UR59+0x2a4] ;  /* 0x000054803b3b77ac */ /* 0x000ee20008000800 */
[----:B------:R-:W3:Y:S01]  /*1010*/  S2UR UR8, SR_CgaCtaId ;  /* 0x00000000000879c3 */ /* 0x000ee20000008800 */
[----:B------:R-:W3:Y:S01]  /*1020*/  LDCU UR19, c[0x0][0xb24] ;  /* 0x00016480ff1377ac */ /* 0x000ee20008000800 */
[----:B------:R-:W3:Y:S01]  /*1030*/  LDCU UR42, c[0x0][0xb24] ;  /* 0x00016480ff2a77ac */ /* 0x000ee20008000800 */
[----:B-1----:R-:W-:Y:S01]  /*1040*/  I2FP.F32.U32 R3, UR30 ;  /* 0x0000001e00037c45 */ /* 0x002fe20008201000 */
[----:B------:R-:W1:Y:S04]  /*1050*/  LDCU UR22, c[0x0][0xb30] ;  /* 0x00016600ff1677ac */ /* 0x000e680008000800 */
[----:B--2---:R-:W-:Y:S01]  /*1060*/  FMUL R3, R3, UR5 ;  /* 0x0000000503037c20 */ /* 0x004fe20008400000 */
[----:B----4-:R-:W-:-:S05]  /*1070*/  I2FP.F32.U32 R2, UR31 ;  /* 0x0000001f00027c45 */ /* 0x010fca0008201000 */
[----:B------:R-:W2:Y:S01]  /*1080*/  F2I.U32.TRUNC.NTZ R3, R3 ;  /* 0x0000000300037305 */ /* 0x000ea2000020f000 */
[----:B---3--:R-:W-:Y:S01]  /*1090*/  FMUL R2, R2, UR4 ;  /* 0x0000000402027c20 */ /* 0x008fe20008400000 */
[----:B------:R-:W-:-:S06]  /*10a0*/  USHF.L.U32 UR28, UR8, 0xd, URZ ;  /* 0x0000000d081c7899 */ /* 0x000fcc00080006ff */
[----:B------:R-:W3:Y:S01]  /*10b0*/  F2I.U32.TRUNC.NTZ R2, R2 ;  /* 0x0000000200027305 */ /* 0x000ee2000020f000 */
[----:B------:R-:W-:Y:S01]  /*10c0*/  ULOP3.LUT UR28, UR28, 0x2000, URZ, 0xc0, !UPT ;  /* 0x000020001c1c7892 */ /* 0x000fe2000f8ec0ff */
[----:B--2---:R-:W-:Y:S02]  /*10d0*/  R2UR UR4, R3 ;  /* 0x00000000030472ca */ /* 0x004fe400000e0000 */
[----:B---3--:R-:W-:Y:S02]  /*10e0*/  R2UR UR6, R2 ;  /* 0x00000000020672ca */ /* 0x008fe400000e0000 */
[----:B------:R-:W-:-:S09]  /*10f0*/  PRMT R2, RZ, 0x7610, R2 ;  /* 0x00007610ff027816 */ /* 0x000fd20000000002 */
[----:B------:R-:W-:-:S04]  /*1100*/  UIADD3 UR5, UPT, UPT, -UR4, URZ, URZ ;  /* 0x000000ff04057290 */ /* 0x000fc8000fffe1ff */
[----:B------:R-:W-:Y:S02]  /*1110*/  UIMAD UR5, UR7, UR5, UR30 ;  /* 0x00000005070572a4 */ /* 0x000fe4000f8e021e */
[----:B------:R-:W-:-:S04]  /*1120*/  UIADD3 UR4, UPT, UPT, -UR6, URZ, URZ ;  /* 0x000000ff06047290 */ /* 0x000fc8000fffe1ff */
[----:B------:R-:W-:Y:S01]  /*1130*/  IMAD.U32 R87, RZ, RZ, UR5 ;  /* 0x00000005ff577e24 */ /* 0x000fe2000f8e00ff */
[----:B------:R-:W-:Y:S01]  /*1140*/  UIMAD UR59, UR59, UR4, UR31 ;  /* 0x000000043b3b72a4 */ /* 0x000fe2000f8e021f */
[----:B-1----:R-:W-:Y:S11]  /*1150*/  BRA.U UP5, `(.L_x_18) ;  /* 0x0000000105287547 */ /* 0x002ff6000b800000 */
[----:B------:R-:W-:Y:S01]  /*1160*/  R2UR UR6, R87 ;  /* 0x00000000570672ca */ /* 0x000fe200000e0000 */
[----:B------:R-:W-:-:S12]  /*1170*/  UISETP.NE.AND UP0, UPT, UR59, URZ, UPT ;  /* 0x000000ff3b00728c */ /* 0x000fd8000bf05270 */
[----:B------:R-:W-:-:S04]  /*1180*/  UISETP.EQ.OR UP0, UPT, UR6, URZ, !UP0 ;  /* 0x000000ff0600728c */ /* 0x000fc8000c702670 */
[----:B------:R-:W-:Y:S02]  /*1190*/  USEL UR5, URZ, 0x1, !UP0 ;  /* 0x00000001ff057887 */ /* 0x000fe4000c000000 */
[----:B------:R-:W-:-:S04]  /*11a0*/  UISETP.NE.AND UP0, UPT, UR59, URZ, UPT ;  /* 0x000000ff3b00728c */ /* 0x000fc8000bf05270 */
[----:B------:R-:W-:Y:S02]  /*11b0*/  USEL UR4, URZ, 0x2, UP0 ;  /* 0x00000002ff047887 */ /* 0x000fe40008000000 */
[----:B------:R-:W-:-:S04]  /*11c0*/  UISETP.NE.AND UP0, UPT, UR6, 0x1, UPT ;  /* 0x000000010600788c */ /* 0x000fc8000bf05270 */
[----:B------:R-:W-:-:S04]  /*11d0*/  USEL UR4, UR4, 0x2, UP0 ;  /* 0x0000000204047887 */ /* 0x000fc80008000000 */
[----:B------:R-:W-:-:S06]  /*11e0*/  UIADD3 UR4, UPT, UPT, UR5, UR4, URZ ;  /* 0x0000000405047290 */ /* 0x000fcc000fffe0ff */
[----:B------:R-:W-:-:S07]  /*11f0*/  MOV R2, UR4 ;  /* 0x0000000400027c02 */ /* 0x000fce0008000f00 */
.L_x_18:
[----:B------:R-:W1:Y:S01]  /*1200*/  S2UR UR36, SR_CTAID.Z ;  /* 0x00000000002479c3 */ /* 0x000e620000002700 */
[----:B------:R-:W-:-:S09]  /*1210*/  UISETP.GE.AND UP0, UPT, UR19, 0x1, UPT ;  /* 0x000000011300788c */ /* 0x000fd2000bf06270 */
[----:B------:R-:W-:Y:S05]  /*1220*/  BRA.U !UP0, `(.L_x_19) ;  /* 0x0000000108d47547 */ /* 0x000fea000b800000 */
[----:B------:R-:W2:Y:S01]  /*1230*/  LDCU.128 UR12, c[0x0][0xb10] ;  /* 0x00016200ff0c77ac */ /* 0x000ea20008000c00 */
[----:B------:R-:W3:Y:S01]  /*1240*/  LDCU UR20, c[0x0][0xb0c] ;  /* 0x00016180ff1477ac */ /* 0x000ee20008000800 */
[----:B------:R-:W4:Y:S01]  /*1250*/  LDCU UR6, c[0x0][0x370] ;  /* 0x00006e00ff0677ac */ /* 0x000f220008000800 */
[----:B------:R-:W1:Y:S01]  /*1260*/  LDCU UR7, c[0x0][0x374] ;  /* 0x00006e80ff0777ac */ /* 0x000e620008000800 */
[----:B------:R-:W1:Y:S01]  /*1270*/  LDCU UR21, c[0x0][0xb20] ;  /* 0x00016400ff1577ac */ /* 0x000e620008000800 */
[----:B--2---:R-:W-:Y:S02]  /*1280*/  UIMAD.WIDE.U32 UR4, UR30, UR12, URZ ;  /* 0x0000000c1e0472a5 */ /* 0x004fe4000f8e00ff */
[----:B---3--:R-:W-:Y:S01]  /*1290*/  UISETP.NE.AND UP0, UPT, UR20, 0x1, UPT ;  /* 0x000000011400788c */ /* 0x008fe2000bf05270 */
[----:B------:R-:W2:Y:S01]  /*12a0*/  LDCU.64 UR8, c[0x0][0xb28] ;  /* 0x00016500ff0877ac */ /* 0x000ea20008000a00 */
[----:B----4-:R-:W-:-:S03]  /*12b0*/  UIMAD.WIDE.U32 UR10, UR6, UR12, URZ ;  /* 0x0000000c060a72a5 */ /* 0x010fc6000f8e00ff */
[----:B------:R-:W-:Y:S01]  /*12c0*/  UMOV UR4, UR5 ;  /* 0x0000000500047c82 */ /* 0x000fe20008000000 */
[----:B------:R-:W-:Y:S02]  /*12d0*/  UISETP.NE.AND UP2, UPT, UR19, 0x1, UPT ;  /* 0x000000011300788c */ /* 0x000fe4000bf45270 */
[----:B------:R-:W-:Y:S01]  /*12e0*/  USHF.R.U32.HI UR4, URZ, UR13, UR4 ;  /* 0x0000000dff047299 */ /* 0x000fe20008011604 */
[----:B------:R-:W-:Y:S01]  /*12f0*/  UMOV UR10, UR11 ;  /* 0x0000000b000a7c82 */ /* 0x000fe20008000000 */
[----:B------:R-:W-:Y:S02]  /*1300*/  UIMAD.WIDE.U32 UR16, UR31, UR15, URZ ;  /* 0x0000000f1f1072a5 */ /* 0x000fe4000f8e00ff */
[----:B------:R-:W-:Y:S02]  /*1310*/  USEL UR5, UR30, UR4, !UP0 ;  /* 0x000000041e057287 */ /* 0x000fe4000c000000 */
[----:B------:R-:W-:Y:S02]  /*1320*/  @UP0 USHF.R.U32.HI UR6, URZ, UR13, UR10 ;  /* 0x0000000dff060299 */ /* 0x000fe4000801160a */
[----:B------:R-:W-:-:S02]  /*1330*/  UISETP.NE.AND UP0, UPT, UR14, 0x1, UPT ;  /* 0x000000010e00788c */ /* 0x000fc4000bf05270 */
[----:B-1----:R-:W-:Y:S02]  /*1340*/  UIMAD.WIDE.U32 UR10, UR7, UR15, URZ ;  /* 0x0000000f070a72a5 */ /* 0x002fe4000f8e00ff */
[----:B--2---:R-:W-:Y:S01]  /*1350*/  UIMAD.WIDE.U32 UR12, UR6, UR8, URZ ;  /* 0x00000008060c72a5 */ /* 0x004fe2000f8e00ff */
[----:B------:R-:W-:Y:S02]  /*1360*/  UMOV UR4, UR17 ;  /* 0x0000001100047c82 */ /* 0x000fe40008000000 */
[----:B------:R-:W-:Y:S02]  /*1370*/  USHF.R.U32.HI UR4, URZ, UR21, UR4 ;  /* 0x00000015ff047299 */ /* 0x000fe40008011604 */
[----:B------:R-:W-:Y:S02]  /*1380*/  UMOV UR10, UR11 ;  /* 0x0000000b000a7c82 */ /* 0x000fe40008000000 */
[----:B------:R-:W-:Y:S01]  /*1390*/  UMOV UR12, UR13 ;  /* 0x0000000d000c7c82 */ /* 0x000fe20008000000 */
[----:B------:R-:W-:-:S02]  /*13a0*/  @UP0 USHF.R.U32.HI UR7, URZ, UR21, UR10 ;  /* 0x00000015ff070299 */ /* 0x000fc4000801160a */
[----:B------:R-:W-:Y:S02]  /*13b0*/  USEL UR4, UR31, UR4, !UP0 ;  /* 0x000000041f047287 */ /* 0x000fe4000c000000 */
[----:B------:R-:W-:Y:S02]  /*13c0*/  UIMAD.WIDE.U32 UR10, UR7, UR8, URZ ;  /* 0x00000008070a72a5 */ /* 0x000fe4000f8e00ff */
[----:B------:R-:W-:Y:S02]  /*13d0*/  @UP2 USHF.R.U32.HI UR6, URZ, UR9, UR12 ;  /* 0x00000009ff062299 */ /* 0x000fe4000801160c */
[----:B------:R-:W-:-:S03]  /*13e0*/  UIMAD.WIDE.U32 UR12, UR4, UR8, URZ ;  /* 0x00000008040c72a5 */ /* 0x000fc6000f8e00ff */
[----:B------:R-:W-:Y:S02]  /*13f0*/  UMOV UR10, UR11 ;  /* 0x0000000b000a7c82 */ /* 0x000fe40008000000 */
[----:B------:R-:W-:Y:S02]  /*1400*/  @UP2 USHF.R.U32.HI UR7, URZ, UR9, UR10 ;  /* 0x00000009ff072299 */ /* 0x000fe4000801160a */
[----:B------:R-:W-:Y:S02]  /*1410*/  UIMAD UR10, UR6, UR19, URZ ;  /* 0x00000013060a72a4 */ /* 0x000fe4000f8e02ff */
[----:B------:R-:W-:-:S04]  /*1420*/  UIMAD UR7, UR7, UR19, URZ ;  /* 0x00000013070772a4 */ /* 0x000fc8000f8e02ff */
[----:B------:R-:W-:-:S03]  /*1430*/  UISETP.GE.AND UP0, UPT, UR4, UR7, UPT ;  /* 0x000000070400728c */ /* 0x000fc6000bf06270 */
[----:B------:R-:W-:Y:S01]  /*1440*/  UMOV UR7, UR13 ;  /* 0x0000000d00077c82 */ /* 0x000fe20008000000 */
[----:B------:R-:W-:Y:S02]  /*1450*/  UISETP.GE.OR UP0, UPT, UR5, UR10, UP0 ;  /* 0x0000000a0500728c */ /* 0x000fe40008706670 */
[----:B------:R-:W-:Y:S02]  /*1460*/  UIMAD.WIDE.U32 UR10, UR5, UR8, URZ ;  /* 0x00000008050a72a5 */ /* 0x000fe4000f8e00ff */
[----:B------:R-:W-:Y:S02]  /*1470*/  USHF.R.U32.HI UR7, URZ, UR9, UR7 ;  /* 0x00000009ff077299 */ /* 0x000fe40008011607 */
[----:B------:R-:W-:Y:S02]  /*1480*/  UIADD3 UR10, UPT, UPT, -UR4, URZ, URZ ;  /* 0x000000ff040a7290 */ /* 0x000fe4000fffe1ff */
[----:B------:R-:W-:Y:S02]  /*1490*/  USEL UR7, UR4, UR7, !UP2 ;  /* 0x0000000704077287 */ /* 0x000fe4000d000000 */
[----:B------:R-:W-:Y:S01]  /*14a0*/  UIMAD UR10, UR14, UR10, UR31 ;  /* 0x0000000a0e0a72a4 */ /* 0x000fe2000f8e021f */
[----:B------:R-:W-:Y:S01]  /*14b0*/  @!UP0 UMOV UR8, UR11 ;  /* 0x0000000b00088c82 */ /* 0x000fe20008000000 */
[----:B------:R-:W-:-:S02]  /*14c0*/  UIADD3 UR11, UPT, UPT, -UR5, URZ, URZ ;  /* 0x000000ff050b7290 */ /* 0x000fc4000fffe1ff */
[----:B------:R-:W-:Y:S02]  /*14d0*/  @!UP0 USHF.R.U32.HI UR8, URZ, UR9, UR8 ;  /* 0x00000009ff088299 */ /* 0x000fe40008011608 */
[----:B------:R-:W-:Y:S02]  /*14e0*/  UIADD3 UR9, UPT, UPT, -UR7, URZ, URZ ;  /* 0x000000ff07097290 */ /* 0x000fe4000fffe1ff */
[----:B------:R-:W-:Y:S02]  /*14f0*/  @!UP0 USEL UR8, UR5, UR8, !UP2 ;  /* 0x0000000805088287 */ /* 0x000fe4000d000000 */
[----:B------:R-:W-:Y:S02]  /*1500*/  UIMAD UR9, UR19, UR9, UR4 ;  /* 0x00000009130972a4 */ /* 0x000fe4000f8e0204 */
[----:B------:R-:W-:Y:S02]  /*1510*/  @!UP0 UIADD3 UR7, UPT, UPT, UR7, -UR8, URZ ;  /* 0x8000000807078290 */ /* 0x000fe4000fffe0ff */
[----:B------:R-:W-:-:S02]  /*1520*/  @!UP0 UIMAD UR6, UR9, UR6, UR8 ;  /* 0x00000006090682a4 */ /* 0x000fc4000f8e0208 */
[----:B------:R-:W-:Y:S02]  /*1530*/  @!UP0 UIMAD UR4, UR7, UR19, UR5 ;  /* 0x00000013070482a4 */ /* 0x000fe4000f8e0205 */
[----:B------:R-:W-:Y:S02]  /*1540*/  UIMAD UR30, UR20, UR11, UR30 ;  /* 0x0000000b141e72a4 */ /* 0x000fe4000f8e021e */
[----:B------:R-:W-:Y:S01]  /*1550*/  UIMAD UR31, UR4, UR14, UR10 ;  /* 0x0000000e041f72a4 */ /* 0x000fe2000f8e020a */
[----:B------:R-:W-:Y:S02]  /*1560*/  @!UP0 UMOV UR5, UR6 ;  /* 0x0000000600058c82 */ /* 0x000fe40008000000 */
[----:B------:R-:W-:-:S12]  /*1570*/  UIMAD UR30, UR5, UR20, UR30 ;  /* 0x00000014051e72a4 */ /* 0x000fd8000f8e021e */
.L_x_19:
[----:B------:R-:W-:-:S09]  /*1580*/  UISETP.NE.AND UP0, UPT, UR22, 0x1, UPT ;  /* 0x000000011600788c */ /* 0x000fd2000bf05270 */
[----:B------:R-:W-:Y:S05]  /*1590*/  BRA.U UP0, `(.L_x_20) ;  /* 0x0000000100407547 */ /* 0x000fea000b800000 */
[----:B------:R-:W2:Y:S01]  /*15a0*/  LDCU.128 UR8, c[0x0][0xb10] ;  /* 0x00016200ff0877ac */ /* 0x000ea20008000c00 */
[----:B------:R-:W3:Y:S01]  /*15b0*/  LDCU UR12, c[0x0][0xb0c] ;  /* 0x00016180ff0c77ac */ /* 0x000ee20008000800 */
[----:B------:R-:W4:Y:S01]  /*15c0*/  LDCU UR13, c[0x0][0xb20] ;  /* 0x00016400ff0d77ac */ /* 0x000f220008000800 */
[----:B--2---:R-:W-:Y:S02]  /*15d0*/  UIMAD.WIDE.U32 UR4, UR30, UR8, URZ ;  /* 0x000000081e0472a5 */ /* 0x004fe4000f8e00ff */
[----:B------:R-:W-:Y:S02]  /*15e0*/  UIMAD.WIDE.U32 UR6, UR31, UR11, URZ ;  /* 0x0000000b1f0672a5 */ /* 0x000fe4000f8e00ff */
[----:B---3--:R-:W-:Y:S02]  /*15f0*/  UISETP.NE.AND UP0, UPT, UR12, 0x1, UPT ;  /* 0x000000010c00788c */ /* 0x008fe4000bf05270 */
[----:B------:R-:W-:-:S03]  /*1600*/  USHF.R.U32.HI UR5, URZ, UR9, UR5 ;  /* 0x00000009ff057299 */ /* 0x000fc60008011605 */
[----:B------:R-:W-:Y:S01]  /*1610*/  UMOV UR4, UR7 ;  /* 0x0000000700047c82 */ /* 0x000fe20008000000 */
[----:B------:R-:W-:Y:S02]  /*1620*/  USEL UR5, UR30, UR5, !UP0 ;  /* 0x000000051e057287 */ /* 0x000fe4000c000000 */
[----:B------:R-:W-:Y:S02]  /*1630*/  UISETP.NE.AND UP0, UPT, UR10, 0x1, UPT ;  /* 0x000000010a00788c */ /* 0x000fe4000bf05270 */
[----:B----4-:R-:W-:-:S04]  /*1640*/  USHF.R.U32.HI UR4, URZ, UR13, UR4 ;  /* 0x0000000dff047299 */ /* 0x010fc80008011604 */
[----:B------:R-:W-:-:S04]  /*1650*/  USEL UR4, UR31, UR4, !UP0 ;  /* 0x000000041f047287 */ /* 0x000fc8000c000000 */
[----:B------:R-:W-:Y:S02]  /*1660*/  UIADD3 UR6, UPT, UPT, UR5, -UR4, URZ ;  /* 0x8000000405067290 */ /* 0x000fe4000fffe0ff */
[----:B------:R-:W-:Y:S02]  /*1670*/  UIADD3 UR4, UPT, UPT, -UR5, UR4, URZ ;  /* 0x0000000405047290 */ /* 0x000fe4000fffe1ff */
[----:B------:R-:W-:Y:S02]  /*1680*/  UIMAD UR31, UR6, UR10, UR31 ;  /* 0x0000000a061f72a4 */ /* 0x000fe4000f8e021f */
[----:B------:R-:W-:-:S12]  /*1690*/  UIMAD UR30, UR4, UR12, UR30 ;  /* 0x0000000c041e72a4 */ /* 0x000fd8000f8e021e */
.L_x_20:
[----:B------:R-:W-:Y:S01]  /*16a0*/  UISETP.NE.AND UP0, UPT, UR18, 0x2, UPT ;  /* 0x000000021200788c */ /* 0x000fe2000bf05270 */
[----:B------:R-:W-:Y:S09]  /*16b0*/  BRA.U !UP6, `(.L_x_21) ;  /* 0x000000010e0c7547 */ /* 0x000ff2000b800000 */
[----:B------:R-:W-:Y:S01]  /*16c0*/  UCGABAR_WAIT ;  /* 0x0000000000007dc7 */ /* 0x000fe20008000000 */
[----:B------:R-:W-:Y:S01]  /*16d0*/  CCTL.IVALL ;  /* 0x00000000ff00798f */ /* 0x000fe20002000000 */
[----:B------:R-:W-:Y:S05]  /*16e0*/  BRA `(.L_x_22) ;  /* 0x0000000000047947 */ /* 0x000fea0003800000 */
.L_x_21:
[----:B------:R-:W-:Y:S06]  /*16f0*/  BAR.SYNC.DEFER_BLOCKING 0x0 ;  /* 0x0000000000007b1d */ /* 0x000fec0000010000 */
.L_x_22:
[----:B------:R-:W-:Y:S05]  /*1700*/  BRA.U UP0, `(.L_x_23) ;  /* 0x0000001500947547 */ /* 0x000fea000b800000 */
[----:B------:R-:W2:Y:S01]  /*1710*/  LDCU UR6, c[0x0][0x38c] ;  /* 0x00007180ff0677ac */ /* 0x000ea20008000800 */
[----:B------:R-:W3:Y:S01]  /*1720*/  S2UR UR8, SR_CgaCtaId ;  /* 0x00000000000879c3 */ /* 0x000ee20000008800 */
[----:B------:R-:W-:Y:S01]  /*1730*/  PLOP3.LUT P1, PT, PT, PT, UP3, 0x80, 0x8 ;  /* 0x000000000008781c */ /* 0x000fe20003f2f038 */
[----:B------:R-:W-:Y:S01]  /*1740*/  IMAD.MOV.U32 R12, RZ, RZ, 0x1 ;  /* 0x00000001ff0c7424 */ /* 0x000fe200078e00ff */
[----:B------:R-:W-:Y:S01]  /*1750*/  UMOV UR7, 0x400 ;  /* 0x0000040000077882 */ /* 0x000fe20000000000 */
[----:B------:R-:W-:Y:S01]  /*1760*/  UISETP.NE.AND UP1, UPT, UR18, URZ, UPT ;  /* 0x000000ff1200728c */ /* 0x000fe2000bf25270 */
[----:B------:R-:W-:Y:S01]  /*1770*/  ISETP.EQ.OR P2, PT, R0, RZ, P3 ;  /* 0x000000ff0000720c */ /* 0x000fe20001f42670 */
[----:B------:R-:W-:Y:S01]  /*1780*/  USEL UR24, URZ, 0x1, UP4 ;  /* 0x00000001ff187887 */ /* 0x000fe2000a000000 */
[----:B------:R-:W-:Y:S02]  /*1790*/  PLOP3.LUT P1, PT, P1, PT, PT, 0x8, 0x80 ;  /* 0x000000000080781c */ /* 0x000fe40000f2e170 */
[----:B------:R-:W-:Y:S01]  /*17a0*/  CS2R R10, SRZ ;  /* 0x00000000000a7805 */ /* 0x000fe2000001ff00 */
[----:B------:R-:W-:Y:S01]  /*17b0*/  IMAD.MOV.U32 R9, RZ, RZ, RZ ;  /* 0x000000ffff097224 */ /* 0x000fe200078e00ff */
[----:B------:R-:W4:Y:S01]  /*17c0*/  LDCU UR40, c[0x0][0x370] ;  /* 0x00006e00ff2877ac */ /* 0x000f220008000800 */
[----:B------:R-:W-:Y:S01]  /*17d0*/  IMAD.MOV.U32 R8, RZ, RZ, 0x1 ;  /* 0x00000001ff087424 */ /* 0x000fe200078e00ff */
[----:B------:R-:W1:Y:S01]  /*17e0*/  LDCU.64 UR26, c[0x0][0x348] ;  /* 0x00006900ff1a77ac */ /* 0x000e620008000a00 */
[----:B--2---:R-:W-:-:S02]  /*17f0*/  UIADD3 UR5, UPT, UPT, UR6, 0x3f, URZ ;  /* 0x0000003f06057890 */ /* 0x004fc4000fffe0ff */
[----:B------:R-:W-:Y:S02]  /*1800*/  USHF.R.U32.HI UR45, URZ, 0x6, UR28 ;  /* 0x00000006ff2d7899 */ /* 0x000fe4000801161c */
[----:B------:R-:W-:Y:S02]  /*1810*/  USHF.R.S32.HI UR4, URZ, 0x1f, UR5 ;  /* 0x0000001fff047899 */ /* 0x000fe40008011405 */
[----:B---3--:R-:W-:Y:S02]  /*1820*/  ULEA UR7, UR8, UR7, 0x18 ;  /* 0x0000000708077291 */ /* 0x008fe4000f8ec0ff */
[----:B------:R-:W-:Y:S02]  /*1830*/  ULEA.HI UR4, UR4, UR5, URZ, 0x6 ;  /* 0x0000000504047291 */ /* 0x000fe4000f8f30ff */
[----:B------:R-:W-:Y:S02]  /*1840*/  UIADD3 UR46, UPT, UPT, UR6, 0x7e, URZ ;  /* 0x0000007e062e7890 */ /* 0x000fe4000fffe0ff */
[----:B------:R-:W-:-:S02]  /*1850*/  USHF.R.S32.HI UR43, URZ, 0x6, UR4 ;  /* 0x00000006ff2b7899 */ /* 0x000fc40008011404 */
[----:B------:R-:W-:Y:S02]  /*1860*/  UIADD3 UR4, UPT, UPT, UR6, -0x1, URZ ;  /* 0xffffffff06047890 */ /* 0x000fe4000fffe0ff */
[----:B------:R-:W-:Y:S02]  /*1870*/  UISETP.LT.U32.AND UP0, UPT, UR43, 0xa, UPT ;  /* 0x0000000a2b00788c */ /* 0x000fe4000bf01070 */
[----:B------:R-:W-:Y:S02]  /*1880*/  UISETP.GE.U32.AND UP2, UPT, UR4, -0x7f, UPT ;  /* 0xffffff810400788c */ /* 0x000fe4000bf46070 */
[----:B------:R-:W-:Y:S01]  /*1890*/  USEL UR41, UR43, 0xa, UP0 ;  /* 0x0000000a2b297887 */ /* 0x000fe20008000000 */
[----:B------:R-:W2:Y:S03]  /*18a0*/  LDCU UR39, c[0x0][0x374] ;  /* 0x00006e80ff2777ac */ /* 0x000ea60008000800 */
[----:B------:R-:W-:-:S02]  /*18b0*/  UIADD3 UR21, UPT, UPT, UR41, -0x1, URZ ;  /* 0xffffffff29157890 */ /* 0x000fc4000fffe0ff */
[----:B------:R-:W-:-:S03]  /*18c0*/  USEL UR24, UR24, 0x2, UP1 ;  /* 0x0000000218187887 */ /* 0x000fc60008800000 */
[----:B------:R-:W-:Y:S02]  /*18d0*/  @UP2 UIADD3 UR21, UPT, UPT, UR41, URZ, URZ ;  /* 0x000000ff29152290 */ /* 0x000fe4000fffe0ff */
[----:B------:R-:W-:Y:S02]  /*18e0*/  UIADD3 UR29, UPT, UPT, UR7, 0x10400, UR28 ;  /* 0x00010400071d7890 */ /* 0x000fe4000fffe01c */
[----:B------:R-:W-:Y:S02]  /*18f0*/  UIADD3 UR44, UPT, UPT, UR43, -UR41, URZ ;  /* 0x800000292b2c7290 */ /* 0x000fe4000fffe0ff */
[----:B------:R-:W-:Y:S01]  /*1900*/  UIADD3 UR21, UPT, UPT, UR21, 0x1, URZ ;  /* 0x0000000115157890 */ /* 0x000fe2000fffe0ff */
[----:B-1--4-:R-:W-:-:S11]  /*1910*/  UMOV UR5, URZ ;  /* 0x000000ff00057c82 */ /* 0x012fd60008000000 */
.L_x_43:
[----:B-1----:R-:W1:Y:S02]  /*1920*/  S2UR UR4, SR_CgaCtaId ;  /* 0x00000000000479c3 */ /* 0x002e640000008800 */
[----:B-1----:R-:W-:-:S09]  /*1930*/  UISETP.NE.AND UP0, UPT, UR4, URZ, UPT ;  /* 0x000000ff0400728c */ /* 0x002fd2000bf05270 */
[----:B------:R-:W-:Y:S05]  /*1940*/  BRA.U UP0, `(.L_x_24) ;  /* 0x0000000100287547 */ /* 0x000fea000b800000 */
[----:B------:R-:W-:Y:S02]  /*1950*/  LEA R0, R9, UR7, 0x3 ;  /* 0x0000000709007c11 */ /* 0x000fe4000f8e18ff */
[----:B------:R-:W-:-:S04]  /*1960*/  SHF.L.U32 R3, R8, 0x1f, RZ ;  /* 0x0000001f08037819 */ /* 0x000fc800000006ff */
[----:B------:R-:W1:Y:S02]  /*1970*/  SYNCS.PHASECHK.TRANS64.TRYWAIT P0, [R0+URZ+0x160], R3 ;  /* 0x00016003000075a7 */ /* 0x000e6400080011ff */
[----:B-1----:R-:W-:Y:S05]  /*1980*/  @!P0 BRA `(.L_x_25) ;  /* 0x0000008000588947 */ /* 0x002fea0003800000 */
.L_x_139:
[----:B------:R3:W-:Y:S01]  /*1990*/  SYNCS.ARRIVE.TRANS64.A1T0 RZ, [R0+URZ+0x150], RZ ;  /* 0x000150ff00ff79a7 */ /* 0x0007e200081000ff */
[----:B------:R-:W-:-:S05]  /*19a0*/  VIADD R9, R9, 0x1 ;  /* 0x0000000109097836 */ /* 0x000fca0000000000 */
[----:B------:R-:W-:-:S04]  /*19b0*/  ISETP.NE.AND P0, PT, R9, 0x2, PT ;  /* 0x000000020900780c */ /* 0x000fc80003f05270 */
[----:B-1----:R-:W-:Y:S02]  /*19c0*/  SEL R3, RZ, 0x1, P0 ;  /* 0x00000001ff037807 */ /* 0x002fe40000000000 */
[----:B------:R-:W-:Y:S02]  /*19d0*/  SEL R9, R9, RZ, P0 ;  /* 0x000000ff09097207 */ /* 0x000fe40000000000 */
[----:B------:R-:W-:-:S07]  /*19e0*/  LOP3.LUT R8, R8, R3, RZ, 0x3c, !PT ;  /* 0x0000000308087212 */ /* 0x000fce00078e3cff */
.L_x_24:
[----:B------:R-:W-:Y:S01]  /*19f0*/  ULEA UR4, UR5, UR7, 0x3 ;  /* 0x0000000705047291 */ /* 0x000fe2000f8e18ff */
[----:B---3--:R-:W-:Y:S01]  /*1a00*/  SHF.L.U32 R0, R12, 0x1f, RZ ;  /* 0x0000001f0c007819 */ /* 0x008fe200000006ff */
[----:B------:R-:W-:Y:S02]  /*1a10*/  UISETP.GE.U32.AND UP0, UPT, UR46, 0x7f, UPT ;  /* 0x0000007f2e00788c */ /* 0x000fe4000bf06070 */
[----:B------:R-:W-:Y:S02]  /*1a20*/  USHF.L.U32 UR35, UR30, 0x6, URZ ;  /* 0x000000061e237899 */ /* 0x000fe400080006ff */
[----:B------:R-:W-:Y:S01]  /*1a30*/  ULEA UR19, UR31, UR45, 0x8 ;  /* 0x0000002d1f137291 */ /* 0x000fe2000f8e40ff */
[----:B------:R-:W-:Y:S02]  /*1a40*/  UMOV UR13, URZ ;  /* 0x000000ff000d7c82 */ /* 0x000fe40008000000 */
[----:B------:R1:W3:Y:S02]  /*1a50*/  SYNCS.PHASECHK.TRANS64.TRYWAIT P0, [UR4+0x50], R0 ;  /* 0x00005000ff0075a7 */ /* 0x0002e40008001104 */
[----:B------:R-:W-:Y:S07]  /*1a60*/  BRA.U !UP0, `(.L_x_26) ;  /* 0x0000000108bc7547 */ /* 0x000fee000b800000 */
[----:B------:R-:W-:Y:S01]  /*1a70*/  UMOV UR6, URZ ;  /* 0x000000ff00067c82 */ /* 0x000fe20008000000 */
[----:B------:R-:W-:-:S05]  /*1a80*/  UMOV UR4, UR5 ;  /* 0x0000000500047c82 */ /* 0x000fca0008000000 */
.L_x_32:
[----:B------:R-:W-:Y:S01]  /*1a90*/  ULEA UR33, UR4, UR7, 0x3 ;  /* 0x0000000704217291 */ /* 0x000fe2000f8e18ff */
[----:B---3--:R-:W-:Y:S01]  /*1aa0*/  @!P3 MOV R2, 0x5000 ;  /* 0x000050000002b802 */ /* 0x008fe20000000f00 */
[----:B-1-34-:R-:W-:Y:S10]  /*1ab0*/  @P0 BRA `(.L_x_27) ;  /* 0x00000000000c0947 */ /* 0x01aff40003800000 */
[----:B------:R-:W-:-:S04]  /*1ac0*/  SHF.L.U32 R3, R12, 0x1f, RZ ;  /* 0x0000001f0c037819 */ /* 0x000fc800000006ff */
[----:B------:R-:W3:Y:S02]  /*1ad0*/  SYNCS.PHASECHK.TRANS64.TRYWAIT P0, [UR33+0x50], R3 ;  /* 0x00005003ff0075a7 */ /* 0x000ee40008001121 */
[----:B---3--:R-:W-:Y:S05]  /*1ae0*/  @!P0 BRA `(.L_x_28) ;  /* 0x0000008000148947 */ /* 0x008fea0003800000 */
.L_x_27:
[----:B------:R3:W-:Y:S01]  /*1af0*/  @!P3 SYNCS.ARRIVE.TRANS64 RZ, [UR33], R2 ;  /* 0x00000002ffffb9a7 */ /* 0x0007e20008000021 */
[----:B------:R-:W-:-:S04]  /*1b00*/  ULOP3.LUT UR5, UR24, 0x2, URZ, 0xfc, !UPT ;  /* 0x0000000218057892 */ /* 0x000fc8000f8efcff */
[----:B------:R-:W-:-:S09]  /*1b10*/  UISETP.NE.AND UP0, UPT, UR5, 0x2, UPT ;  /* 0x000000020500788c */ /* 0x000fd2000bf05270 */
[----:B------:R-:W-:Y:S05]  /*1b20*/  BRA.U UP0, `(.L_x_29) ;  /* 0x0000000100047547 */ /* 0x000fea000b800000 */
[----:B--2---:R-:W-:Y:S05]  /*1b30*/  BPT.TRAP 0x1 ;  /* 0x000000040000795c */ /* 0x004fea0000300000 */
.L_x_29:
[----:B------:R-:W-:Y:S04]  /*1b40*/  BSSY.RECONVERGENT B0, `(.L_x_30) ;  /* 0x0000003000007945 */ /* 0x000fe80003800200 */
[----:B------:R-:W-:Y:S05]  /*1b50*/  @P2 BRA `(.L_x_31) ;  /* 0x0000000000042947 */ /* 0x000fea0003800000 */
[----:B--2---:R-:W-:Y:S05]  /*1b60*/  BPT.TRAP 0x1 ;  /* 0x000000040000795c */ /* 0x004fea0000300000 */
.L_x_31:
[----:B--2---:R-:W-:Y:S05]  /*1b70*/  BSYNC.RECONVERGENT B0 ;  /* 0x0000000000007941 */ /* 0x004fea0003800200 */
.L_x_30:
[----:B------:R-:W-:Y:S02]  /*1b80*/  UIADD3 UR5, UPT, UPT, UR4, 0x1, URZ ;  /* 0x0000000104057890 */ /* 0x000fe4000fffe0ff */
[----:B------:R-:W-:Y:S02]  /*1b90*/  USHF.L.U32 UR34, UR6, 0x6, URZ ;  /* 0x0000000606227899 */ /* 0x000fe400080006ff */
[----:B------:R-:W-:Y:S02]  /*1ba0*/  UISETP.NE.AND UP0, UPT, UR5, 0xa, UPT ;  /* 0x0000000a0500788c */ /* 0x000fe4000bf05270 */
[----:B------:R-:W-:Y:S02]  /*1bb0*/  UIADD3 UR6, UPT, UPT, UR6, 0x1, URZ ;  /* 0x0000000106067890 */ /* 0x000fe4000fffe0ff */
[----:B------:R-:W-:Y:S02]  /*1bc0*/  USEL UR9, URZ, 0x1, UP0 ;  /* 0x00000001ff097887 */ /* 0x000fe40008000000 */
[----:B------:R-:W-:-:S02]  /*1bd0*/  USEL UR5, UR5, URZ, UP0 ;  /* 0x000000ff05057287 */ /* 0x000fc40008000000 */
[----:B------:R-:W-:Y:S02]  /*1be0*/  ULEA UR32, UR4, UR7, 0xc ;  /* 0x0000000704207291 */ /* 0x000fe4000f8e60ff */
[----:B------:R-:W-:Y:S01]  /*1bf0*/  ULEA UR8, UR5, UR7, 0x3 ;  /* 0x0000000705087291 */ /* 0x000fe2000f8e18ff */
[----:B------:R-:W-:Y:S01]  /*1c00*/  LOP3.LUT R12, R12, UR9, RZ, 0x3c, !PT ;  /* 0x000000090c0c7c12 */ /* 0x000fe2000f8e3cff */
[----:B------:R-:W-:Y:S02]  /*1c10*/  UIADD3 UR10, UP1, UPT, UR26, 0x80, URZ ;  /* 0x000000801a0a7890 */ /* 0x000fe4000ff3e0ff */
[----:B------:R-:W-:Y:S01]  /*1c20*/  ULEA UR16, UR4, UR28, 0xe ;  /* 0x0000001c04107291 */ /* 0x000fe2000f8e70ff */
[----:B-1----:R-:W-:Y:S01]  /*1c30*/  SHF.L.U32 R0, R12, 0x1f, RZ ;  /* 0x0000001f0c007819 */ /* 0x002fe200000006ff */
[----:B------:R-:W-:Y:S02]  /*1c40*/  UIADD3.X UR11, UPT, UPT, URZ, UR27, URZ, UP1, !UPT ;  /* 0x0000001bff0b7290 */ /* 0x000fe40008ffe4ff */
[----:B------:R-:W-:Y:S01]  /*1c50*/  UIADD3 UR32, UPT, UPT, UR32, 0x6400, URZ ;  /* 0x0000640020207890 */ /* 0x000fe2000fffe0ff */
[----:B------:R4:W1:Y:S01]  /*1c60*/  SYNCS.PHASECHK.TRANS64.TRYWAIT P0, [UR8+0x50], R0 ;  /* 0x00005000ff0075a7 */ /* 0x0008620008001108 */
[----:B------:R-:W-:-:S02]  /*1c70*/  UIADD3 UR8, UP0, UPT, UR26, 0x180, URZ ;  /* 0x000001801a087890 */ /* 0x000fc4000ff1e0ff */
[----:B------:R-:W-:Y:S02]  /*1c80*/  UIADD3 UR16, UPT, UPT, UR7, 0x10400, UR16 ;  /* 0x0001040007107890 */ /* 0x000fe4000fffe010 */
[----:B------:R-:W-:Y:S02]  /*1c90*/  UIADD3.X UR9, UPT, UPT, URZ, UR27, URZ, UP0, !UPT ;  /* 0x0000001bff097290 */ /* 0x000fe400087fe4ff */
[----:B------:R-:W-:Y:S01]  /*1ca0*/  UISETP.NE.AND UP0, UPT, UR6, UR21, UPT ;  /* 0x000000150600728c */ /* 0x000fe2000bf05270 */
[----:B------:R-:W-:Y:S01]  /*1cb0*/  UMOV UR12, 0x0 ;  /* 0x00000000000c7882 */ /* 0x000fe20000000000 */
[----:B------:R-:W-:Y:S01]  /*1cc0*/  UMOV UR13, 0x10000000 ;  /* 0x10000000000d7882 */ /* 0x000fe20000000000 */
[----:B------:R-:W-:Y:S01]  /*1cd0*/  UMOV UR4, 0x30000 ;  /* 0x0003000000047882 */ /* 0x000fe20000000000 */
[----:B------:R-:W-:Y:S01]  /*1ce0*/  UMOV UR20, UR36 ;  /* 0x0000002400147c82 */ /* 0x000fe20008000000 */
[----:B------:R-:W-:Y:S01]  /*1cf0*/  UMOV UR17, UR33 ;  /* 0x0000002100117c82 */ /* 0x000fe20008000000 */
[----:B------:R-:W-:Y:S01]  /*1d00*/  UMOV UR18, UR34 ;  /* 0x0000002200127c82 */ /* 0x000fe20008000000 */
[----:B------:R-:W-:Y:S01]  /*1d10*/  UTMALDG.3D [UR32], [UR10], desc[UR12] ;  /* 0x00000c200a0075b4 */ /* 0x000fe20008011000 */
[----:B------:R2:W-:Y:S02]  /*1d20*/  UTMALDG.3D.MULTICAST [UR16], [UR8], UR4, desc[UR12] ;  /* 0x00000c10080073b4 */ /* 0x0005e40008011804 */
[----:B--2---:R-:W-:Y:S01]  /*1d30*/  UMOV UR13, UR21 ;  /* 0x00000015000d7c82 */ /* 0x004fe20008000000 */
[----:B------:R-:W-:Y:S01]  /*1d40*/  UMOV UR4, UR5 ;  /* 0x0000000500047c82 */ /* 0x000fe20008000000 */
[----:B------:R-:W-:Y:S05]  /*1d50*/  BRA.U UP0, `(.L_x_32) ;  /* 0xfffffffd004c7547 */ /* 0x000fea000b83ffff */
.L_x_26:
[----:B------:R-:W-:Y:S01]  /*1d60*/  ULEA UR4, UR5, UR7, 0x3 ;  /* 0x0000000705047291 */ /* 0x000fe2000f8e18ff */
[----:B-1--4-:R-:W-:Y:S01]  /*1d70*/  SHF.L.U32 R0, R12, 0x1f, RZ ;  /* 0x0000001f0c007819 */ /* 0x012fe200000006ff */
[----:B------:R-:W-:Y:S01]  /*1d80*/  @!P1 SYNCS.ARRIVE.TRANS64.A1T0 RZ, [UR7+0xe8], RZ ;  /* 0x0000e8ffffff99a7 */ /* 0x000fe20008100007 */
[----:B------:R-:W-:-:S06]  /*1d90*/  UISETP.GT.AND UP0, UPT, UR43, UR41, UPT ;  /* 0x000000292b00728c */ /* 0x000fcc000bf04270 */
[----:B---3--:R1:W3:Y:S03]  /*1da0*/  SYNCS.PHASECHK.TRANS64.TRYWAIT P0, [UR4+0x50], R0 ;  /* 0x00005000ff0075a7 */ /* 0x0082e60008001104 */
[----:B------:R-:W-:Y:S05]  /*1db0*/  BRA.U !UP0, `(.L_x_33) ;  /* 0x0000000108bc7547 */ /* 0x000fea000b800000 */
[----:B------:R-:W-:Y:S01]  /*1dc0*/  UIADD3 UR25, UPT, UPT, UR44, UR13, URZ ;  /* 0x0000000d2c197290 */ /* 0x000fe2000fffe0ff */
[----:B------:R-:W-:-:S11]  /*1dd0*/  UMOV UR4, UR5 ;  /* 0x0000000500047c82 */ /* 0x000fd60008000000 */
.L_x_39:
[----:B------:R-:W-:Y:S01]  /*1de0*/  ULEA UR9, UR4, UR7, 0x3 ;  /* 0x0000000704097291 */ /* 0x000fe2000f8e18ff */
[----:B---3--:R-:W-:Y:S01]  /*1df0*/  @!P3 MOV R2, 0x5000 ;  /* 0x000050000002b802 */ /* 0x008fe20000000f00 */
[----:B-1-3--:R-:W-:Y:S10]  /*1e00*/  @P0 BRA `(.L_x_34) ;  /* 0x00000000000c0947 */ /* 0x00aff40003800000 */
[----:B------:R-:W-:-:S04]  /*1e10*/  SHF.L.U32 R3, R12, 0x1f, RZ ;  /* 0x0000001f0c037819 */ /* 0x000fc800000006ff */
[----:B------:R-:W3:Y:S02]  /*1e20*/  SYNCS.PHASECHK.TRANS64.TRYWAIT P0, [UR9+0x50], R3 ;  /* 0x00005003ff0075a7 */ /* 0x000ee40008001109 */
[----:B---3--:R-:W-:Y:S05]  /*1e30*/  @!P0 BRA `(.L_x_35) ;  /* 0x0000007c00588947 */ /* 0x008fea0003800000 */
.L_x_34:
[----:B------:R3:W-:Y:S01]  /*1e40*/  @!P3 SYNCS.ARRIVE.TRANS64 RZ, [UR9], R2 ;  /* 0x00000002ffffb9a7 */ /* 0x0007e20008000009 */
[----:B------:R-:W-:-:S04]  /*1e50*/  ULOP3.LUT UR5, UR24, 0x2, URZ, 0xfc, !UPT ;  /* 0x0000000218057892 */ /* 0x000fc8000f8efcff */
[----:B------:R-:W-:-:S09]  /*1e60*/  UISETP.NE.AND UP0, UPT, UR5, 0x2, UPT ;  /* 0x000000020500788c */ /* 0x000fd2000bf05270 */
[----:B------:R-:W-:Y:S05]  /*1e70*/  BRA.U UP0, `(.L_x_36) ;  /* 0x0000000100047547 */ /* 0x000fea000b800000 */
[----:B--2---:R-:W-:Y:S05]  /*1e80*/  BPT.TRAP 0x1 ;  /* 0x000000040000795c */ /* 0x004fea0000300000 */
.L_x_36:
[----:B------:R-:W-:Y:S04]  /*1e90*/  BSSY.RECONVERGENT B0, `(.L_x_37) ;  /* 0x0000003000007945 */ /* 0x000fe80003800200 */
[----:B------:R-:W-:Y:S05]  /*1ea0*/  @P2 BRA `(.L_x_38) ;  /* 0x0000000000042947 */ /* 0x000fea0003800000 */
[----:B--2---:R-:W-:Y:S05]  /*1eb0*/  BPT.TRAP 0x1 ;  /* 0x000000040000795c */ /* 0x004fea0000300000 */
.L_x_38:
[----:B--2---:R-:W-:Y:S05]  /*1ec0*/  BSYNC.RECONVERGENT B0 ;  /* 0x0000000000007941 */ /* 0x004fea0003800200 */
.L_x_37:
[----:B------:R-:W-:Y:S02]  /*1ed0*/  UIADD3 UR5, UPT, UPT, UR4, 0x1, URZ ;  /* 0x0000000104057890 */ /* 0x000fe4000fffe0ff */
[----:B------:R-:W-:Y:S02]  /*1ee0*/  UIADD3 UR14, UP1, UPT, UR26, 0x80, URZ ;  /* 0x000000801a0e7890 */ /* 0x000fe4000ff3e0ff */
[----:B------:R-:W-:Y:S02]  /*1ef0*/  UISETP.NE.AND UP0, UPT, UR5, 0xa, UPT ;  /* 0x0000000a0500788c */ /* 0x000fe4000bf05270 */
[----:B------:R-:W-:Y:S02]  /*1f00*/  USHF.L.U32 UR10, UR13, 0x6, URZ ;  /* 0x000000060d0a7899 */ /* 0x000fe400080006ff */
[----:B------:R-:W-:Y:S02]  /*1f10*/  USEL UR8, URZ, 0x1, UP0 ;  /* 0x00000001ff087887 */ /* 0x000fe40008000000 */
[----:B------:R-:W-:-:S02]  /*1f20*/  USEL UR5, UR5, URZ, UP0 ;  /* 0x000000ff05057287 */ /* 0x000fc40008000000 */
[----:B------:R-:W-:Y:S02]  /*1f30*/  UIADD3 UR22, UP0, UPT, UR26, 0x180, URZ ;  /* 0x000001801a167890 */ /* 0x000fe4000ff1e0ff */
[----:B------:R-:W-:Y:S01]  /*1f40*/  LOP3.LUT R12, R12, UR8, RZ, 0x3c, !PT ;  /* 0x000000080c0c7c12 */ /* 0x000fe2000f8e3cff */
[----:B------:R-:W-:Y:S02]  /*1f50*/  ULEA UR8, UR4, UR7, 0xc ;  /* 0x0000000704087291 */ /* 0x000fe4000f8e60ff */
[----:B------:R-:W-:Y:S01]  /*1f60*/  ULEA UR6, UR5, UR7, 0x3 ;  /* 0x0000000705067291 */ /* 0x000fe2000f8e18ff */
[----:B-1----:R-:W-:Y:S01]  /*1f70*/  SHF.L.U32 R0, R12, 0x1f, RZ ;  /* 0x0000001f0c007819 */ /* 0x002fe200000006ff */
[----:B------:R-:W-:Y:S02]  /*1f80*/  UIADD3 UR8, UPT, UPT, UR8, 0x6400, URZ ;  /* 0x0000640008087890 */ /* 0x000fe4000fffe0ff */
[----:B------:R-:W-:Y:S02]  /*1f90*/  UIADD3.X UR15, UPT, UPT, URZ, UR27, URZ, UP1, !UPT ;  /* 0x0000001bff0f7290 */ /* 0x000fe40008ffe4ff */
[----:B------:R-:W-:-:S02]  /*1fa0*/  ULEA UR16, UR4, UR29, 0xe ;  /* 0x0000001d04107291 */ /* 0x000fc4000f8e70ff */
[----:B------:R-:W-:Y:S01]  /*1fb0*/  UIADD3.X UR23, UPT, UPT, URZ, UR27, URZ, UP0, !UPT ;  /* 0x0000001bff177290 */ /* 0x000fe200087fe4ff */
[----:B------:R4:W1:Y:S01]  /*1fc0*/  SYNCS.PHASECHK.TRANS64.TRYWAIT P0, [UR6+0x50], R0 ;  /* 0x00005000ff0075a7 */ /* 0x0008620008001106 */
[----:B------:R-:W-:Y:S01]  /*1fd0*/  UMOV UR30, 0x0 ;  /* 0x00000000001e7882 */ /* 0x000fe20000000000 */
[----:B------:R-:W-:Y:S01]  /*1fe0*/  UMOV UR31, 0x10000000 ;  /* 0x10000000001f7882 */ /* 0x000fe20000000000 */
[----:B------:R-:W-:Y:S01]  /*1ff0*/  UMOV UR11, UR35 ;  /* 0x00000023000b7c82 */ /* 0x000fe20008000000 */
[----:B------:R-:W-:Y:S01]  /*2000*/  UMOV UR12, UR36 ;  /* 0x00000024000c7c82 */ /* 0x000fe20008000000 */
[----:B------:R-:W-:Y:S01]  /*2010*/  UMOV UR6, 0x30000 ;  /* 0x0003000000067882 */ /* 0x000fe20000000000 */
[----:B------:R-:W-:Y:S01]  /*2020*/  UMOV UR20, UR36 ;  /* 0x0000002400147c82 */ /* 0x000fe20008000000 */
[----:B------:R-:W-:Y:S01]  /*2030*/  UMOV UR17, UR9 ;  /* 0x0000000900117c82 */ /* 0x000fe20008000000 */
[----:B------:R-:W-:Y:S01]  /*2040*/  UMOV UR18, UR10 ;  /* 0x0000000a00127c82 */ /* 0x000fe20008000000 */
[----:B------:R4:W-:Y:S01]  /*2050*/  UTMALDG.3D [UR8], [UR14], desc[UR30] ;  /* 0x00001e080e0075b4 */ /* 0x0009e20008011000 */
[----:B------:R-:W-:Y:S01]  /*2060*/  UIADD3 UR13, UPT, UPT, UR13, 0x1, URZ ;  /* 0x000000010d0d7890 */ /* 0x000fe2000fffe0ff */
[----:B------:R-:W-:-:S03]  /*2070*/  UMOV UR4, UR5 ;  /* 0x0000000500047c82 */ /* 0x000fc60008000000 */
[----:B------:R-:W-:Y:S01]  /*2080*/  UISETP.NE.AND UP0, UPT, UR13, UR25, UPT ;  /* 0x000000190d00728c */ /* 0x000fe2000bf05270 */
[----:B------:R4:W-:Y:S08]  /*2090*/  UTMALDG.3D.MULTICAST [UR16], [UR22], UR6, desc[UR30] ;  /* 0x00001e10160073b4 */ /* 0x0009f00008011806 */
[----:B----4-:R-:W-:Y:S05]  /*20a0*/  BRA.U UP0, `(.L_x_39) ;  /* 0xfffffffd004c7547 */ /* 0x010fea000b83ffff */
.L_x_33:
[C---:B------:R-:W-:Y:S01]  /*20b0*/  LEA R3, R11.reuse, UR7, 0x3 ;  /* 0x000000070b037c11 */ /* 0x040fe2000f8e18ff */
[----:B------:R-:W-:Y:S01]  /*20c0*/  NOP ;  /* 0x0000000000007918 */ /* 0x000fe20000000000 */
[----:B-1----:R-:W-:Y:S02]  /*20d0*/  SHF.L.U32 R0, R10, 0x1f, RZ ;  /* 0x0000001f0a007819 */ /* 0x002fe400000006ff */
[----:B------:R-:W-:Y:S02]  /*20e0*/  LEA R5, R11, UR7, 0x4 ;  /* 0x000000070b057c11 */ /* 0x000fe4000f8e20ff */
[----:B---3--:R-:W1:Y:S02]  /*20f0*/  SYNCS.PHASECHK.TRANS64.TRYWAIT P0, [R3+URZ+0xf0], R0 ;  /* 0x0000f000030075a7 */ /* 0x008e6400080011ff */
[----:B-1----:R-:W-:Y:S05]  /*2100*/  @!P0 BRA `(.L_x_40) ;  /* 0x0000007800bc8947 */ /* 0x002fea0003800000 */
.L_x_142:
[----:B------:R-:W3:Y:S01]  /*2110*/  LDS.128 R4, [R5+0x180] ;  /* 0x0001800005047984 */ /* 0x000ee20000000c00 */
[----:B------:R-:W-:Y:S01]  /*2120*/  UISETP.GE.AND UP0, UPT, UR42, 0x1, UPT ;  /* 0x000000012a00788c */ /* 0x000fe2000bf06270 */
[----:B------:R-:W-:Y:S01]  /*2130*/  @!PT LDS RZ, [RZ] ;  /* 0x00000000fffff984 */ /* 0x000fe20000000800 */
[----:B------:R-:W-:Y:S01]  /*2140*/  @!PT LDS RZ, [RZ] ;  /* 0x00000000fffff984 */ /* 0x000fe20000000800 */
[----:B------:R-:W-:Y:S01]  /*2150*/  @!PT LDS RZ, [RZ] ;  /* 0x00000000fffff984 */ /* 0x000fe20000000800 */
[----:B------:R-:W-:Y:S01]  /*2160*/  @!PT LDS RZ, [RZ] ;  /* 0x00000000fffff984 */ /* 0x000fe20000000800 */
[----:B------:R4:W-:Y:S06]  /*2170*/  MEMBAR.ALL.CTA ;  /* 0x0000000000007992 */ /* 0x0009ec0000008000 */
[----:B----4-:R-:W4:Y:S01]  /*2180*/  FENCE.VIEW.ASYNC.S ;  /* 0x00000000000073c6 */ /* 0x010f220000000000 */
[----:B---3--:R-:W-:-:S13]  /*2190*/  LOP3.LUT P0, RZ, R6, 0x1, RZ, 0xc0, !PT ;  /* 0x0000000106ff7812 */ /* 0x008fda000780c0ff */
[----:B----4-:R-:W-:Y:S01]  /*21a0*/  VOTEU.ANY UP1, P0 ;  /* 0x0000000000ff7886 */ /* 0x010fe20000020100 */
[----:B------:R-:W-:-:S13]  /*21b0*/  PLOP3.LUT P0, PT, PT, PT, UP1, 0x80, 0x8 ;  /* 0x000000000008781c */ /* 0x000fda0003f0f018 */
[----:B-1----:R-:W-:Y:S02]  /*21c0*/  @P0 LOP3.LUT R0, R5, 0xffff, RZ, 0xc0, !PT ;  /* 0x0000ffff05000812 */ /* 0x002fe400078ec0ff */
[----:B------:R-:W-:Y:S02]  /*21d0*/  @P0 MOV R2, R4 ;  /* 0x0000000400020202 */ /* 0x000fe40000000f00 */
[----:B------:R-:W-:Y:S01]  /*21e0*/  @P0 R2UR UR6, R0 ;  /* 0x00000000000602ca */ /* 0x000fe200000e0000 */
[----:B------:R-:W-:Y:S01]  /*21f0*/  VIADD R0, R3, 0x100 ;  /* 0x0000010003007836 */ /* 0x000fe20000000000 */
[----:B------:R-:W-:Y:S02]  /*2200*/  @P0 SHF.R.U32.HI R4, RZ, 0x10, R5 ;  /* 0x00000010ff040819 */ /* 0x000fe40000011605 */
[----:B------:R-:W-:Y:S02]  /*2210*/  @P0 R2UR UR8, R2 ;  /* 0x00000000020802ca */ /* 0x000fe400000e0000 */
[----:B------:R-:W-:-:S02]  /*2220*/  PRMT R0, RZ, 0x654, R0 ;  /* 0x00000654ff007816 */ /* 0x000fc40000000000 */
[----:B------:R-:W-:Y:S02]  /*2230*/  @P0 R2UR UR4, R4 ;  /* 0x00000000040402ca */ /* 0x000fe400000e0000 */
[----:B------:R1:W-:Y:S03]  /*2240*/  SYNCS.ARRIVE.TRANS64.RED.A1T0 RZ, [R0+URZ], RZ ;  /* 0x000000ff00ff79a7 */ /* 0x0003e600081004ff */
[----:B------:R-:W-:-:S04]  /*2250*/  @UP1 UMOV UR37, UR6 ;  /* 0x0000000600251c82 */ /* 0x000fc80008000000 */
[----:B------:R-:W-:-:S04]  /*2260*/  @UP1 UMOV UR38, UR8 ;  /* 0x0000000800261c82 */ /* 0x000fc80008000000 */
[----:B------:R-:W-:Y:S01]  /*2270*/  @UP1 UMOV UR36, UR4 ;  /* 0x0000000400241c82 */ /* 0x000fe20008000000 */
[----:B------:R-:W-:Y:S05]  /*2280*/  BRA.U !UP0, `(.L_x_41) ;  /* 0x0000000108d47547 */ /* 0x000fea000b800000 */
[----:B------:R-:W2:Y:S01]  /*2290*/  LDCU.128 UR12, c[0x0][0xb10] ;  /* 0x00016200ff0c77ac */ /* 0x000ea20008000c00 */
[----:B------:R-:W3:Y:S01]  /*22a0*/  LDCU UR25, c[0x0][0xb20] ;  /* 0x00016400ff1977ac */ /* 0x000ee20008000800 */
[----:B------:R-:W4:Y:S01]  /*22b0*/  LDCU UR20, c[0x0][0xb0c] ;  /* 0x00016180ff1477ac */ /* 0x000f220008000800 */
[----:B------:R-:W1:Y:S01]  /*22c0*/  LDCU.64 UR10, c[0x0][0xb28] ;  /* 0x00016500ff0a77ac */ /* 0x000e620008000a00 */
[----:B------:R-:W-:Y:S02]  /*22d0*/  UISETP.NE.AND UP3, UPT, UR42, 0x1, UPT ;  /* 0x000000012a00788c */ /* 0x000fe4000bf65270 */
[----:B--2---:R-:W-:Y:S02]  /*22e0*/  UIMAD.WIDE.U32 UR16, UR39, UR15, URZ ;  /* 0x0000000f271072a5 */ /* 0x004fe4000f8e00ff */
[----:B------:R-:W-:Y:S02]  /*22f0*/  UIMAD.WIDE.U32 UR8, UR40, UR12, URZ ;  /* 0x0000000c280872a5 */ /* 0x000fe4000f8e00ff */
[----:B------:R-:W-:-:S02]  /*2300*/  UISETP.NE.AND UP0, UPT, UR14, 0x1, UPT ;  /* 0x000000010e00788c */ /* 0x000fc4000bf05270 */
[----:B------:R-:W-:Y:S01]  /*2310*/  UIMAD.WIDE.U32 UR22, UR37, UR15, URZ ;  /* 0x0000000f251672a5 */ /* 0x000fe2000f8e00ff */
[----:B------:R-:W-:Y:S02]  /*2320*/  UMOV UR16, UR17 ;  /* 0x0000001100107c82 */ /* 0x000fe40008000000 */
[----:B------:R-:W-:Y:S01]  /*2330*/  UMOV UR8, UR9 ;  /* 0x0000000900087c82 */ /* 0x000fe20008000000 */
[----:B---3--:R-:W-:Y:S02]  /*2340*/  USHF.R.U32.HI UR16, URZ, UR25, UR16 ;  /* 0x00000019ff107299 */ /* 0x008fe40008011610 */
[----:B----4-:R-:W-:Y:S02]  /*2350*/  UISETP.NE.AND UP2, UPT, UR20, 0x1, UPT ;  /* 0x000000011400788c */ /* 0x010fe4000bf45270 */
[----:B------:R-:W-:Y:S02]  /*2360*/  USHF.R.U32.HI UR8, URZ, UR13, UR8 ;  /* 0x0000000dff087299 */ /* 0x000fe40008011608 */
[----:B------:R-:W-:-:S02]  /*2370*/  USEL UR6, UR39, UR16, !UP0 ;  /* 0x0000001027067287 */ /* 0x000fc4000c000000 */
[----:B------:R-:W-:Y:S02]  /*2380*/  USEL UR8, UR40, UR8, !UP2 ;  /* 0x0000000828087287 */ /* 0x000fe4000d000000 */
[----:B-1----:R-:W-:Y:S01]  /*2390*/  UIMAD.WIDE.U32 UR16, UR6, UR10, URZ ;  /* 0x0000000a061072a5 */ /* 0x002fe2000f8e00ff */
[----:B------:R-:W-:Y:S01]  /*23a0*/  UMOV UR4, UR23 ;  /* 0x0000001700047c82 */ /* 0x000fe20008000000 */
[----:B------:R-:W-:Y:S02]  /*23b0*/  UIMAD.WIDE.U32 UR18, UR38, UR12, URZ ;  /* 0x0000000c261272a5 */ /* 0x000fe4000f8e00ff */
[----:B------:R-:W-:-:S03]  /*23c0*/  UIMAD.WIDE.U32 UR22, UR8, UR10, URZ ;  /* 0x0000000a081672a5 */ /* 0x000fc6000f8e00ff */
[----:B------:R-:W-:Y:S01]  /*23d0*/  UMOV UR16, UR17 ;  /* 0x0000001100107c82 */ /* 0x000fe20008000000 */
[----:B------:R-:W-:Y:S02]  /*23e0*/  USHF.R.U32.HI UR4, URZ, UR25, UR4 ;  /* 0x00000019ff047299 */ /* 0x000fe40008011604 */
[----:B------:R-:W-:Y:S01]  /*23f0*/  @UP3 USHF.R.U32.HI UR6, URZ, UR11, UR16 ;  /* 0x0000000bff063299 */ /* 0x000fe20008011610 */
[----:B------:R-:W-:Y:S01]  /*2400*/  UMOV UR18, UR19 ;  /* 0x0000001300127c82 */ /* 0x000fe20008000000 */
[----:B------:R-:W-:Y:S01]  /*2410*/  UMOV UR22, UR23 ;  /* 0x0000001700167c82 */ /* 0x000fe20008000000 */
[----:B------:R-:W-:Y:S02]  /*2420*/  USHF.R.U32.HI UR13, URZ, UR13, UR18 ;  /* 0x0000000dff0d7299 */ /* 0x000fe40008011612 */
[----:B------:R-:W-:Y:S02]  /*2430*/  USEL UR4, UR37, UR4, !UP0 ;  /* 0x0000000425047287 */ /* 0x000fe4000c000000 */
[----:B------:R-:W-:-:S02]  /*2440*/  @UP3 USHF.R.U32.HI UR8, URZ, UR11, UR22 ;  /* 0x0000000bff083299 */ /* 0x000fc40008011616 */
[----:B------:R-:W-:Y:S02]  /*2450*/  UIMAD UR9, UR42, UR6, URZ ;  /* 0x000000062a0972a4 */ /* 0x000fe4000f8e02ff */
[----:B------:R-:W-:Y:S02]  /*2460*/  USEL UR6, UR38, UR13, !UP2 ;  /* 0x0000000d26067287 */ /* 0x000fe4000d000000 */
[----:B------:R-:W-:Y:S02]  /*2470*/  UIMAD UR12, UR42, UR8, URZ ;  /* 0x000000082a0c72a4 */ /* 0x000fe4000f8e02ff */
[----:B------:R-:W-:Y:S02]  /*2480*/  UISETP.GE.AND UP0, UPT, UR4, UR9, UPT ;  /* 0x000000090400728c */ /* 0x000fe4000bf06270 */
[----:B------:R-:W-:Y:S02]  /*2490*/  UIMAD.WIDE.U32 UR16, UR4, UR10, URZ ;  /* 0x0000000a041072a5 */ /* 0x000fe4000f8e00ff */
[----:B------:R-:W-:-:S02]  /*24a0*/  UISETP.GE.OR UP0, UPT, UR6, UR12, UP0 ;  /* 0x0000000c0600728c */ /* 0x000fc40008706670 */
[----:B------:R-:W-:Y:S02]  /*24b0*/  UIMAD.WIDE.U32 UR12, UR6, UR10, URZ ;  /* 0x0000000a060c72a5 */ /* 0x000fe4000f8e00ff */
[----:B------:R-:W-:Y:S01]  /*24c0*/  UIADD3 UR15, UPT, UPT, -UR4, URZ, URZ ;  /* 0x000000ff040f7290 */ /* 0x000fe2000fffe1ff */
[----:B------:R-:W-:Y:S01]  /*24d0*/  UMOV UR10, UR17 ;  /* 0x00000011000a7c82 */ /* 0x000fe20008000000 */
[----:B------:R-:W-:Y:S02]  /*24e0*/  UIADD3 UR12, UPT, UPT, -UR6, URZ, URZ ;  /* 0x000000ff060c7290 */ /* 0x000fe4000fffe1ff */
[----:B------:R-:W-:-:S03]  /*24f0*/  USHF.R.U32.HI UR10, URZ, UR11, UR10 ;  /* 0x0000000bff0a7299 */ /* 0x000fc6000801160a */
[----:B------:R-:W-:Y:S01]  /*2500*/  @!UP0 UMOV UR9, UR13 ;  /* 0x0000000d00098c82 */ /* 0x000fe20008000000 */
[----:B------:R-:W-:Y:S02]  /*2510*/  UIMAD UR15, UR14, UR15, UR37 ;  /* 0x0000000f0e0f72a4 */ /* 0x000fe4000f8e0225 */
[----:B------:R-:W-:Y:S02]  /*2520*/  USEL UR10, UR4, UR10, !UP3 ;  /* 0x0000000a040a7287 */ /* 0x000fe4000d800000 */
[----:B------:R-:W-:Y:S02]  /*2530*/  @!UP0 USHF.R.U32.HI UR9, URZ, UR11, UR9 ;  /* 0x0000000bff098299 */ /* 0x000fe40008011609 */
[----:B------:R-:W-:Y:S02]  /*2540*/  UIADD3 UR11, UPT, UPT, -UR10, URZ, URZ ;  /* 0x000000ff0a0b7290 */ /* 0x000fe4000fffe1ff */
[----:B------:R-:W-:Y:S02]  /*2550*/  @!UP0 USEL UR9, UR6, UR9, !UP3 ;  /* 0x0000000906098287 */ /* 0x000fe4000d800000 */
[----:B------:R-:W-:-:S02]  /*2560*/  UIMAD UR11, UR42, UR11, UR4 ;  /* 0x0000000b2a0b72a4 */ /* 0x000fc4000f8e0204 */
[----:B------:R-:W-:Y:S02]  /*2570*/  @!UP0 UIADD3 UR10, UPT, UPT, UR10, -UR9, URZ ;  /* 0x800000090a0a8290 */ /* 0x000fe4000fffe0ff */
[----:B------:R-:W-:Y:S02]  /*2580*/  @!UP0 UIMAD UR9, UR11, UR8, UR9 ;  /* 0x000000080b0982a4 */ /* 0x000fe4000f8e0209 */
[----:B------:R-:W-:Y:S02]  /*2590*/  @!UP0 UIMAD UR4, UR42, UR10, UR6 ;  /* 0x0000000a2a0482a4 */ /* 0x000fe4000f8e0206 */
[----:B------:R-:W-:Y:S02]  /*25a0*/  UIMAD UR8, UR20, UR12, UR38 ;  /* 0x0000000c140872a4 */ /* 0x000fe4000f8e0226 */
[----:B------:R-:W-:Y:S01]  /*25b0*/  UIMAD UR37, UR4, UR14, UR15 ;  /* 0x0000000e042572a4 */ /* 0x000fe2000f8e020f */
[----:B------:R-:W-:Y:S02]  /*25c0*/  @!UP0 UMOV UR6, UR9 ;  /* 0x0000000900068c82 */ /* 0x000fe40008000000 */
[----:B------:R-:W-:-:S12]  /*25d0*/  UIMAD UR38, UR6, UR20, UR8 ;  /* 0x00000014062672a4 */ /* 0x000fd8000f8e0208 */
.L_x_41:
[----:B------:R-:W3:Y:S02]  /*25e0*/  LDCU UR4, c[0x0][0xb30] ;  /* 0x00016600ff0477ac */ /* 0x000ee40008000800 */
[----:B---3--:R-:W-:-:S09]  /*25f0*/  UISETP.NE.AND UP0, UPT, UR4, 0x1, UPT ;  /* 0x000000010400788c */ /* 0x008fd2000bf05270 */
[----:B------:R-:W-:Y:S05]  /*2600*/  BRA.U UP0, `(.L_x_42) ;  /* 0x0000000100447547 */ /* 0x000fea000b800000 */
[----:B------:R-:W3:Y:S01]  /*2610*/  LDCU.128 UR12, c[0x0][0xb10] ;  /* 0x00016200ff0c77ac */ /* 0x000ee20008000c00 */
[----:B------:R-:W4:Y:S01]  /*2620*/  LDCU UR16, c[0x0][0xb0c] ;  /* 0x00016180ff1077ac */ /* 0x000f220008000800 */
[----:B------:R-:W1:Y:S01]  /*2630*/  LDCU UR17, c[0x0][0xb20] ;  /* 0x00016400ff1177ac */ /* 0x000e620008000800 */
[----:B---3--:R-:W-:Y:S02]  /*2640*/  UIMAD.WIDE.U32 UR10, UR38, UR12, URZ ;  /* 0x0000000c260a72a5 */ /* 0x008fe4000f8e00ff */
[----:B------:R-:W-:Y:S02]  /*2650*/  UIMAD.WIDE.U32 UR8, UR37, UR15, URZ ;  /* 0x0000000f250872a5 */ /* 0x000fe4000f8e00ff */
[----:B----4-:R-:W-:Y:S02]  /*2660*/  UISETP.NE.AND UP2, UPT, UR16, 0x1, UPT ;  /* 0x000000011000788c */ /* 0x010fe4000bf45270 */
[----:B------:R-:W-:Y:S01]  /*2670*/  UISETP.NE.AND UP0, UPT, UR14, 0x1, UPT ;  /* 0x000000010e00788c */ /* 0x000fe2000bf05270 */
[----:B------:R-:W-:-:S02]  /*2680*/  UMOV UR6, UR11 ;  /* 0x0000000b00067c82 */ /* 0x000fc40008000000 */
[----:B------:R-:W-:Y:S01]  /*2690*/  UMOV UR4, UR9 ;  /* 0x0000000900047c82 */ /* 0x000fe20008000000 */
[----:B------:R-:W-:Y:S02]  /*26a0*/  USHF.R.U32.HI UR6, URZ, UR13, UR6 ;  /* 0x0000000dff067299 */ /* 0x000fe40008011606 */
[----:B-1----:R-:W-:Y:S02]  /*26b0*/  USHF.R.U32.HI UR4, URZ, UR17, UR4 ;  /* 0x00000011ff047299 */ /* 0x002fe40008011604 */
[----:B------:R-:W-:Y:S02]  /*26c0*/  USEL UR6, UR38, UR6, !UP2 ;  /* 0x0000000626067287 */ /* 0x000fe4000d000000 */
[----:B------:R-:W-:-:S04]  /*26d0*/  USEL UR4, UR37, UR4, !UP0 ;  /* 0x0000000425047287 */ /* 0x000fc8000c000000 */
[----:B------:R-:W-:Y:S02]  /*26e0*/  UIADD3 UR8, UPT, UPT, UR6, -UR4, URZ ;  /* 0x8000000406087290 */ /* 0x000fe4000fffe0ff */
[----:B------:R-:W-:Y:S02]  /*26f0*/  UIADD3 UR4, UPT, UPT, -UR6, UR4, URZ ;  /* 0x0000000406047290 */ /* 0x000fe4000fffe1ff */
[----:B------:R-:W-:Y:S02]  /*2700*/  UIMAD UR37, UR8, UR14, UR37 ;  /* 0x0000000e082572a4 */ /* 0x000fe4000f8e0225 */
[----:B------:R-:W-:-:S12]  /*2710*/  UIMAD UR38, UR4, UR16, UR38 ;  /* 0x00000010042672a4 */ /* 0x000fd8000f8e0226 */
.L_x_42:
[----:B------:R-:W-:Y:S01]  /*2720*/  VIADD R11, R11, 0x1 ;  /* 0x000000010b0b7836 */ /* 0x000fe20000000000 */
[----:B------:R-:W-:Y:S01]  /*2730*/  R2UR UR4, R87 ;  /* 0x00000000570472ca */ /* 0x000fe200000e0000 */
[----:B------:R-:W-:Y:S01]  /*2740*/  UIADD3 UR31, UPT, UPT, UR37, UR59, URZ ;  /* 0x0000003b251f7290 */ /* 0x000fe2000fffe0ff */
[----:B------:R-:W-:Y:S02]  /*2750*/  PLOP3.LUT P1, PT, PT, PT, PT, 0x80, 0x8 ;  /* 0x000000000008781c */ /* 0x000fe40003f2f070 */
[----:B------:R-:W-:-:S04]  /*2760*/  ISETP.NE.AND P0, PT, R11, 0x2, PT ;  /* 0x000000020b00780c */ /* 0x000fc80003f05270 */
[----:B------:R-:W-:Y:S02]  /*2770*/  SEL R3, RZ, 0x1, P0 ;  /* 0x00000001ff037807 */ /* 0x000fe40000000000 */
[----:B------:R-:W-:Y:S02]  /*2780*/  SEL R11, R11, RZ, P0 ;  /* 0x000000ff0b0b7207 */ /* 0x000fe40000000000 */
[----:B------:R-:W-:Y:S01]  /*2790*/  LOP3.LUT R10, R10, R3, RZ, 0x3c, !PT ;  /* 0x000000030a0a7212 */ /* 0x000fe200078e3cff */
[----:B------:R-:W-:Y:S01]  /*27a0*/  UIADD3 UR30, UPT, UPT, UR38, UR4, URZ ;  /* 0x00000004261e7290 */ /* 0x000fe2000fffe0ff */
[----:B------:R-:W-:Y:S11]  /*27b0*/  BRA.U UP1, `(.L_x_43) ;  /* 0xfffffff101587547 */ /* 0x000ff6000b83ffff */
[----:B------:R-:W-:Y:S01]  /*27c0*/  UIADD3 UR7, UPT, UPT, UR7, 0x50, URZ ;  /* 0x0000005007077890 */ /* 0x000fe2000fffe0ff */
[----:B------:R-:W-:-:S03]  /*27d0*/  SHF.L.U32 R3, R12, 0x1f, RZ ;  /* 0x0000001f0c037819 */ /* 0x000fc600000006ff */
[----:B------:R-:W-:-:S09]  /*27e0*/  ULEA UR4, UR5, UR7, 0x3 ;  /* 0x0000000705047291 */ /* 0x000fd2000f8e18ff */
[----:B------:R-:W3:Y:S02]  /*27f0*/  SYNCS.PHASECHK.TRANS64.TRYWAIT P0, [UR4], R3 ;  /* 0x00000003ff0075a7 */ /* 0x000ee40008001104 */
[----:B---3--:R-:W-:Y:S05]  /*2800*/  @!P0 BRA `(.L_x_44) ;  /* 0x0000007400108947 */ /* 0x008fea0003800000 */
.L_x_144:
[----:B------:R-:W-:-:S04]  /*2810*/  UIADD3 UR4, UPT, UPT, UR5, 0x1, URZ ;  /* 0x0000000105047890 */ /* 0x000fc8000fffe0ff */
[----:B------:R-:W-:-:S04]  /*2820*/  UISETP.NE.AND UP0, UPT, UR4, 0xa, UPT ;  /* 0x0000000a0400788c */ /* 0x000fc8000bf05270 */
[----:B------:R-:W-:Y:S02]  /*2830*/  USEL UR6, URZ, 0x1, UP0 ;  /* 0x00000001ff067887 */ /* 0x000fe40008000000 */
[----:B------:R-:W-:-:S04]  /*2840*/  USEL UR4, UR4, URZ, UP0 ;  /* 0x000000ff04047287 */ /* 0x000fc80008000000 */
[----:B------:R-:W-:Y:S01]  /*2850*/  ULEA UR5, UR4, UR7, 0x3 ;  /* 0x0000000704057291 */ /* 0x000fe2000f8e18ff */
[----:B------:R-:W-:-:S04]  /*2860*/  LOP3.LUT R2, R12, UR6, RZ, 0x3c, !PT ;  /* 0x000000060c027c12 */ /* 0x000fc8000f8e3cff */
[----:B-1----:R-:W-:-:S04]  /*2870*/  SHF.L.U32 R3, R2, 0x1f, RZ ;  /* 0x0000001f02037819 */ /* 0x002fc800000006ff */
[----:B------:R-:W1:Y:S02]  /*2880*/  SYNCS.PHASECHK.TRANS64.TRYWAIT P0, [UR5], R3 ;  /* 0x00000003ff0075a7 */ /* 0x000e640008001105 */
[----:B-1----:R-:W-:Y:S05]  /*2890*/  @!P0 BRA `(.L_x_45) ;  /* 0x0000007400048947 */ /* 0x002fea0003800000 */
.L_x_146:
        /* <DEDUP_REMOVED lines=9> */
.L_x_148:
        /* <DEDUP_REMOVED lines=9> */
.L_x_150:
        /* <DEDUP_REMOVED lines=9> */
.L_x_152:
        /* <DEDUP_REMOVED lines=9> */
.L_x_154:
        /* <DEDUP_REMOVED lines=9> */
.L_x_156:
        /* <DEDUP_REMOVED lines=9> */
.L_x_158:
        /* <DEDUP_REMOVED lines=9> */
.L_x_160:
[----:B------:R-:W-:-:S04]  /*2c90*/  UIADD3 UR4, UPT, UPT, UR4, 0x1, URZ ;  /* 0x0000000104047890 */ /* 0x000fc8000fffe0ff */
[----:B------:R-:W-:-:S04]  /*2ca0*/  UISETP.NE.AND UP0, UPT, UR4, 0xa, UPT ;  /* 0x0000000a0400788c */ /* 0x000fc8000bf05270 */
[----:B------:R-:W-:Y:S02]  /*2cb0*/  USEL UR5, URZ, 0x1, UP0 ;  /* 0x00000001ff057887 */ /* 0x000fe40008000000 */
[----:B------:R-:W-:-:S04]  /*2cc0*/  USEL UR4, UR4, URZ, UP0 ;  /* 0x000000ff04047287 */ /* 0x000fc80008000000 */
[----:B------:R-:W-:Y:S01]  /*2cd0*/  ULEA UR4, UR4, UR7, 0x3 ;  /* 0x0000000704047291 */ /* 0x000fe2000f8e18ff */
[----:B-1----:R-:W-:-:S04]  /*2ce0*/  LOP3.LUT R3, R2, UR5, RZ, 0x3c, !PT ;  /* 0x0000000502037c12 */ /* 0x002fc8000f8e3cff */
[----:B------:R-:W-:Y:S01]  /*2cf0*/  SHF.L.U32 R3, R3, 0x1f, RZ ;  /* 0x0000001f03037819 */ /* 0x000fe200000006ff */
[----:B------:R-:W-:-:S07]  /*2d00*/  IMAD.U32 R0, RZ, RZ, UR4 ;  /* 0x00000004ff007e24 */ /* 0x000fce000f8e00ff */
.L_x_53:
[----:B-1----:R1:W3:Y:S02]  /*2d10*/  SYNCS.PHASECHK.TRANS64.TRYWAIT P0, [R0+URZ], R3 ;  /* 0x00000003000075a7 */ /* 0x0022e400080011ff */
[----:B---3--:R-:W-:Y:S05]  /*2d20*/  @!P0 NANOSLEEP.SYNCS 0x989680 ;  /* 0x009896800000895d */ /* 0x008fea0003900000 */
[----:B------:R-:W3:Y:S02]  /*2d30*/  @!P0 SYNCS.PHASECHK.TRANS64 P0, [R0+URZ], R3 ;  /* 0x00000003000085a7 */ /* 0x000ee400080010ff */
[----:B--23--:R-:W-:Y:S05]  /*2d40*/  @P0 EXIT ;  /* 0x000000000000094d */ /* 0x00cfea0003800000 */
[----:B------:R-:W-:Y:S05]  /*2d50*/  BRA `(.L_x_53) ;  /* 0xfffffffc00ec7947 */ /* 0x000fea000383ffff */
.L_x_23:
[----:B------:R-:W2:Y:S02]  /*2d60*/  S2UR UR4, SR_CgaCtaId ;  /* 0x00000000000479c3 */ /* 0x000ea40000008800 */
[----:B--2---:R-:W-:-:S04]  /*2d70*/  UISETP.NE.AND UP0, UPT, UR4, URZ, UPT ;  /* 0x000000ff0400728c */ /* 0x004fc8000bf05270 */
[----:B------:R-:W-:-:S09]  /*2d80*/  UISETP.NE.OR UP0, UPT, UR18, 0x1, UP0 ;  /* 0x000000011200788c */ /* 0x000fd20008705670 */
[----:B------:R-:W-:Y:S05]  /*2d90*/  BRA.U UP0, `(.L_x_54) ;  /* 0x00000005004c7547 */ /* 0x000fea000b800000 */
[----:B------:R-:W2:Y:S01]  /*2da0*/  S2UR UR5, SR_CgaCtaId ;  /* 0x00000000000579c3 */ /* 0x000ea20000008800 */
[----:B------:R-:W-:Y:S01]  /*2db0*/  UMOV UR4, 0x400 ;  /* 0x0000040000047882 */ /* 0x000fe20000000000 */
[----:B------:R-:W-:Y:S01]  /*2dc0*/  ISETP.GE.U32.AND P2, PT, R0, 0x2, PT ;  /* 0x000000020000780c */ /* 0x000fe20003f46070 */
[----:B------:R-:W-:Y:S01]  /*2dd0*/  IMAD.MOV.U32 R12, RZ, RZ, 0x1 ;  /* 0x00000001ff0c7424 */ /* 0x000fe200078e00ff */
[----:B------:R-:W-:Y:S02]  /*2de0*/  CS2R R10, SRZ ;  /* 0x00000000000a7805 */ /* 0x000fe4000001ff00 */
[----:B------:R-:W-:Y:S01]  /*2df0*/  CS2R R8, SRZ ;  /* 0x0000000000087805 */ /* 0x000fe2000001ff00 */
[----:B--2---:R-:W-:-:S03]  /*2e00*/  ULEA UR6, UR5, UR4, 0x18 ;  /* 0x0000000405067291 */ /* 0x004fc6000f8ec0ff */
[----:B------:R-:W-:-:S09]  /*2e10*/  UMOV UR5, URZ ;  /* 0x000000ff00057c82 */ /* 0x000fd20008000000 */
.L_x_58:
[----:B------:R-:W-:Y:S02]  /*2e20*/  LEA R2, R8, UR6, 0x3 ;  /* 0x0000000608027c11 */ /* 0x000fe4000f8e18ff */
[----:B------:R-:W-:-:S03]  /*2e30*/  SHF.L.U32 R5, R9, 0x1f, RZ ;  /* 0x0000001f09057819 */ /* 0x000fc600000006ff */
[----:B------:R-:W-:Y:S01]  /*2e40*/  VIADD R4, R2, 0x160 ;  /* 0x0000016002047836 */ /* 0x000fe20000000000 */
[----:B------:R-:W2:Y:S02]  /*2e50*/  SYNCS.PHASECHK.TRANS64.TRYWAIT P0, [R2+URZ+0x150], R5 ;  /* 0x00015005020075a7 */ /* 0x000ea400080011ff */
[----:B--2---:R-:W-:Y:S05]  /*2e60*/  @!P0 BRA `(.L_x_55) ;  /* 0x0000007000508947 */ /* 0x004fea0003800000 */
.L_x_161:
[----:B------:R-:W-:Y:S01]  /*2e70*/  ULEA UR4, UR5, UR6, 0x3 ;  /* 0x0000000605047291 */ /* 0x000fe2000f8e18ff */
[----:B------:R-:W-:Y:S02]  /*2e80*/  PRMT R4, RZ, 0x654, R4 ;  /* 0x00000654ff047816 */ /* 0x000fe40000000004 */
[----:B--2---:R-:W-:Y:S01]  /*2e90*/  SHF.L.U32 R5, R12, 0x1f, RZ ;  /* 0x0000001f0c057819 */ /* 0x004fe200000006ff */
[----:B------:R-:W-:Y:S01]  /*2ea0*/  UIADD3 UR7, UPT, UPT, UR4, 0xf0, URZ ;  /* 0x000000f004077890 */ /* 0x000fe2000fffe0ff */
[----:B------:R2:W-:Y:S05]  /*2eb0*/  SYNCS.ARRIVE.TRANS64.RED.A1T0 RZ, [R4+URZ], RZ ;  /* 0x000000ff04ff79a7 */ /* 0x0005ea00081004ff */
[----:B------:R-:W-:Y:S01]  /*2ec0*/  IMAD.U32 R7, RZ, RZ, UR7 ;  /* 0x00000007ff077e24 */ /* 0x000fe2000f8e00ff */
[----:B------:R-:W3:Y:S04]  /*2ed0*/  SYNCS.PHASECHK.TRANS64.TRYWAIT P0, [UR4+0x100], R5 ;  /* 0x00010005ff0075a7 */ /* 0x000ee80008001104 */
[----:B------:R-:W-:Y:S01]  /*2ee0*/  PRMT R6, R0, 0x654, R7 ;  /* 0x0000065400067816 */ /* 0x000fe20000000007 */
[----:B--2---:R-:W-:Y:S01]  /*2ef0*/  @!P2 IMAD.MOV.U32 R4, RZ, RZ, 0x10 ;  /* 0x00000010ff04a424 */ /* 0x004fe200078e00ff */
[----:B---3--:R-:W-:Y:S06]  /*2f00*/  @!P0 BRA `(.L_x_56) ;  /* 0x00000070003c8947 */ /* 0x008fec0003800000 */
.L_x_163:
[----:B------:R-:W-:Y:S01]  /*2f10*/  ULEA UR8, UR5, UR6, 0x4 ;  /* 0x0000000605087291 */ /* 0x000fe2000f8e20ff */
[----:B------:R-:W-:Y:S01]  /*2f20*/  SEL R3, R6, R3, !P2 ;  /* 0x0000000306037207 */ /* 0x000fe20005000000 */
[----:B------:R-:W-:Y:S01]  /*2f30*/  UIADD3 UR9, UPT, UPT, UR4, 0xf0, URZ ;  /* 0x000000f004097890 */ /* 0x000fe2000fffe0ff */
[----:B--2---:R-:W-:Y:S01]  /*2f40*/  LEA R2, R11, UR6, 0x3 ;  /* 0x000000060b027c11 */ /* 0x004fe2000f8e18ff */
[----:B------:R-:W-:Y:S01]  /*2f50*/  UIADD3 UR8, UPT, UPT, UR8, 0x180, URZ ;  /* 0x0000018008087890 */ /* 0x000fe2000fffe0ff */
[----:B------:R-:W-:Y:S01]  /*2f60*/  SHF.L.U32 R5, R10, 0x1f, RZ ;  /* 0x0000001f0a057819 */ /* 0x000fe200000006ff */
[----:B------:R2:W-:Y:S01]  /*2f70*/  @!P2 SYNCS.ARRIVE.TRANS64.RED RZ, [R3+URZ], R4 ;  /* 0x0000000403ffa9a7 */ /* 0x0005e200080004ff */
[----:B------:R-:W-:Y:S01]  /*2f80*/  UIADD3 UR4, UPT, UPT, UR5, 0x1, URZ ;  /* 0x0000000105047890 */ /* 0x000fe2000fffe0ff */
[----:B------:R-:W-:-:S03]  /*2f90*/  VIADD R8, R8, 0x1 ;  /* 0x0000000108087836 */ /* 0x000fc60000000000 */
[----:B------:R-:W-:Y:S02]  /*2fa0*/  UISETP.NE.AND UP0, UPT, UR4, 0x2, UPT ;  /* 0x000000020400788c */ /* 0x000fe4000bf05270 */
[----:B------:R-:W-:Y:S06]  /*2fb0*/  UGETNEXTWORKID.BROADCAST [UR8], [UR9] ;  /* 0x00000000080073ca */ /* 0x000fec0008000100 */
[----:B------:R-:W-:Y:S01]  /*2fc0*/  USEL UR7, URZ, 0x1, UP0 ;  /* 0x00000001ff077887 */ /* 0x000fe20008000000 */
[----:B------:R-:W-:Y:S01]  /*2fd0*/  ISETP.NE.AND P0, PT, R8, 0x2, PT ;  /* 0x000000020800780c */ /* 0x000fe20003f05270 */
[----:B------:R-:W-:Y:S01]  /*2fe0*/  USEL UR5, UR4, URZ, UP0 ;  /* 0x000000ff04057287 */ /* 0x000fe20008000000 */
[----:B------:R-:W3:Y:S03]  /*2ff0*/  SYNCS.PHASECHK.TRANS64.TRYWAIT P1, [R2+URZ+0xf0], R5 ;  /* 0x0000f005020075a7 */ /* 0x000ee600080211ff */
[----:B------:R-:W-:Y:S01]  /*3000*/  LOP3.LUT R12, R12, UR7, RZ, 0x3c, !PT ;  /* 0x000000070c0c7c12 */ /* 0x000fe2000f8e3cff */
[----:B--23--:R-:W-:Y:S07]  /*3010*/  @!P1 BRA `(.L_x_57) ;  /* 0x0000007000109947 */ /* 0x00cfee0003800000 */
.L_x_164:
[C---:B------:R-:W-:Y:S01]  /*3020*/  LEA R4, R11.reuse, UR6, 0x4 ;  /* 0x000000060b047c11 */ /* 0x040fe2000f8e20ff */
[----:B--2---:R-:W-:Y:S01]  /*3030*/  VIADD R2, R2, 0x100 ;  /* 0x0000010002027836 */ /* 0x004fe20000000000 */
[----:B------:R-:W-:Y:S01]  /*3040*/  SEL R8, R8, RZ, P0 ;  /* 0x000000ff08087207 */ /* 0x000fe20000000000 */
[----:B------:R-:W-:-:S03]  /*3050*/  VIADD R11, R11, 0x1 ;  /* 0x000000010b0b7836 */ /* 0x000fc60000000000 */
[----:B------:R-:W2:Y:S01]  /*3060*/  LDS.128 R4, [R4+0x180] ;  /* 0x0001800004047984 */ /* 0x000ea20000000c00 */
[----:B------:R-:W-:Y:S02]  /*3070*/  PRMT R2, RZ, 0x654, R2 ;  /* 0x00000654ff027816 */ /* 0x000fe40000000002 */
[C---:B------:R-:W-:Y:S01]  /*3080*/  ISETP.NE.AND P1, PT, R11.reuse, 0x2, PT ;  /* 0x000000020b00780c */ /* 0x040fe20003f25270 */
[----:B------:R-:W-:Y:S01]  /*3090*/  @!PT LDS RZ, [RZ] ;  /* 0x00000000fffff984 */ /* 0x000fe20000000800 */
[----:B------:R-:W-:Y:S01]  /*30a0*/  @!PT LDS RZ, [RZ] ;  /* 0x00000000fffff984 */ /* 0x000fe20000000800 */
[----:B------:R-:W-:Y:S01]  /*30b0*/  @!PT LDS RZ, [RZ] ;  /* 0x00000000fffff984 */ /* 0x000fe20000000800 */
[----:B------:R-:W-:Y:S01]  /*30c0*/  @!PT LDS RZ, [RZ] ;  /* 0x00000000fffff984 */ /* 0x000fe20000000800 */
[----:B------:R3:W-:Y:S06]  /*30d0*/  MEMBAR.ALL.CTA ;  /* 0x0000000000007992 */ /* 0x0007ec0000008000 */
[----:B---3--:R-:W3:Y:S01]  /*30e0*/  FENCE.VIEW.ASYNC.S ;  /* 0x00000000000073c6 */ /* 0x008ee20000000000 */
[----:B------:R-:W-:Y:S01]  /*30f0*/  SEL R11, R11, RZ, P1 ;  /* 0x000000ff0b0b7207 */ /* 0x000fe20000800000 */
[----:B---3--:R3:W-:Y:S01]  /*3100*/  SYNCS.ARRIVE.TRANS64.RED.A1T0 RZ, [R2+URZ], RZ ;  /* 0x000000ff02ff79a7 */ /* 0x0087e200081004ff */
[----:B--2---:R-:W-:-:S02]  /*3110*/  LOP3.LUT P3, RZ, R6, 0x1, RZ, 0xc0, !PT ;  /* 0x0000000106ff7812 */ /* 0x004fc4000786c0ff */
[----:B------:R-:W-:-:S04]  /*3120*/  SEL R5, RZ, 0x1, P1 ;  /* 0x00000001ff057807 */ /* 0x000fc80000800000 */
[----:B------:R-:W-:Y:S02]  /*3130*/  LOP3.LUT R10, R10, R5, RZ, 0x3c, !PT ;  /* 0x000000050a0a7212 */ /* 0x000fe400078e3cff */
[----:B---3--:R-:W-:-:S04]  /*3140*/  SEL R2, RZ, 0x1, P0 ;  /* 0x00000001ff027807 */ /* 0x008fc80000000000 */
[----:B------:R-:W-:Y:S01]  /*3150*/  LOP3.LUT R9, R9, R2, RZ, 0x3c, !PT ;  /* 0x0000000209097212 */ /* 0x000fe200078e3cff */
[----:B------:R-:W-:Y:S06]  /*3160*/  @P3 BRA `(.L_x_58) ;  /* 0xfffffffc002c3947 */ /* 0x000fec000383ffff */
[----:B------:R-:W-:Y:S01]  /*3170*/  ULEA UR4, UR5, UR6, 0x3 ;  /* 0x0000000605047291 */ /* 0x000fe2000f8e18ff */
[----:B------:R-:W-:-:S08]  /*3180*/  SHF.L.U32 R3, R12, 0x1f, RZ ;  /* 0x0000001f0c037819 */ /* 0x000fd000000006ff */
[----:B------:R-:W2:Y:S02]  /*3190*/  SYNCS.PHASECHK.TRANS64 P0, [UR4+0x100], R3 ;  /* 0x00010003ff0075a7 */ /* 0x000ea40008001004 */
[----:B--2---:R-:W-:Y:S05]  /*31a0*/  @P0 BRA `(.L_x_59) ;  /* 0x0000000000080947 */ /* 0x004fea0003800000 */
[----:B------:R-:W2:Y:S02]  /*31b0*/  SYNCS.PHASECHK.TRANS64.TRYWAIT P0, [UR4+0x100], R3 ;  /* 0x00010003ff0075a7 */ /* 0x000ea40008001104 */
[----:B--2---:R-:W-:Y:S05]  /*31c0*/  @!P0 BRA `(.L_x_60) ;  /* 0x0000006c00b88947 */ /* 0x004fea0003800000 */
.L_x_59:
[----:B------:R-:W-:-:S04]  /*31d0*/  UIADD3 UR7, UPT, UPT, UR5, 0x1, URZ ;  /* 0x0000000105077890 */ /* 0x000fc8000fffe0ff */
[----:B------:R-:W-:-:S04]  /*31e0*/  UISETP.NE.AND UP0, UPT, UR7, 0x2, UPT ;  /* 0x000000020700788c */ /* 0x000fc8000bf05270 */
[----:B------:R-:W-:Y:S02]  /*31f0*/  USEL UR8, URZ, 0x1, UP0 ;  /* 0x00000001ff087887 */ /* 0x000fe40008000000 */
[----:B------:R-:W-:-:S04]  /*3200*/  USEL UR7, UR7, URZ, UP0 ;  /* 0x000000ff07077287 */ /* 0x000fc80008000000 */
[----:B------:R-:W-:Y:S01]  /*3210*/  ULEA UR7, UR7, UR6, 0x3 ;  /* 0x0000000607077291 */ /* 0x000fe2000f8e18ff */
[----:B--2---:R-:W-:-:S04]  /*3220*/  LOP3.LUT R3, R12, UR8, RZ, 0x3c, !PT ;  /* 0x000000080c037c12 */ /* 0x004fc8000f8e3cff */
[----:B------:R-:W-:-:S04]  /*3230*/  SHF.L.U32 R0, R3, 0x1f, RZ ;  /* 0x0000001f03007819 */ /* 0x000fc800000006ff */
[----:B------:R-:W2:Y:S02]  /*3240*/  SYNCS.PHASECHK.TRANS64 P0, [UR7+0x100], R0 ;  /* 0x00010000ff0075a7 */ /* 0x000ea40008001007 */
[----:B-12---:R-:W-:Y:S05]  /*3250*/  @P0 EXIT ;  /* 0x000000000000094d */ /* 0x006fea0003800000 */
[----:B------:R-:W-:Y:S02]  /*3260*/  SHF.L.U32 R3, R3, 0x1f, RZ ;  /* 0x0000001f03037819 */ /* 0x000fe400000006ff */
[----:B------:R-:W-:-:S07]  /*3270*/  MOV R0, UR7 ;  /* 0x0000000700007c02 */ /* 0x000fce0008000f00 */
.L_x_61:
[----:B-1----:R1:W2:Y:S02]  /*3280*/  SYNCS.PHASECHK.TRANS64.TRYWAIT P0, [R0+URZ+0x100], R3 ;  /* 0x00010003000075a7 */ /* 0x0022a400080011ff */
[----:B--2---:R-:W-:Y:S05]  /*3290*/  @!P0 NANOSLEEP.SYNCS 0x989680 ;  /* 0x009896800000895d */ /* 0x004fea0003900000 */
[----:B------:R-:W2:Y:S02]  /*32a0*/  @!P0 SYNCS.PHASECHK.TRANS64 P0, [R0+URZ+0x100], R3 ;  /* 0x00010003000085a7 */ /* 0x000ea400080010ff */
[----:B--2---:R-:W-:Y:S05]  /*32b0*/  @P0 EXIT ;  /* 0x000000000000094d */ /* 0x004fea0003800000 */
[----:B------:R-:W-:Y:S05]  /*32c0*/  BRA `(.L_x_61) ;  /* 0xfffffffc00ec7947 */ /* 0x000fea000383ffff */
.L_x_54:
[----:B------:R-:W-:Y:S05]  /*32d0*/  BRA.U UP5, `(.L_x_62) ;  /* 0x0000000d05a07547 */ /* 0x000fea000b800000 */
[----:B------:R-:W2:Y:S01]  /*32e0*/  S2UR UR7, SR_CgaCtaId ;  /* 0x00000000000779c3 */ /* 0x000ea20000008800 */
[----:B------:R-:W-:Y:S01]  /*32f0*/  UMOV UR4, 0x40 ;  /* 0x0000004000047882 */ /* 0x000fe20000000000 */
[----:B------:R-:W-:Y:S01]  /*3300*/  NOP ;  /* 0x0000000000007918 */ /* 0x000fe20000000000 */
[----:B------:R-:W-:Y:S01]  /*3310*/  UMOV UR6, 0x400 ;  /* 0x0000040000067882 */ /* 0x000fe20000000000 */
[----:B--2---:R-:W-:Y:S02]  /*3320*/  ULEA UR5, UR7, UR4, 0x18 ;  /* 0x0000000407057291 */ /* 0x004fe4000f8ec0ff */
[----:B------:R-:W-:-:S07]  /*3330*/  ULEA UR6, UR7, UR6, 0x18 ;  /* 0x0000000607067291 */ /* 0x000fce000f8ec0ff */
[----:B------:R-:W2:Y:S02]  /*3340*/  LDS.U8 R0, [UR5+0x1c] ;  /* 0x00001c05ff007984 */ /* 0x000ea40008000000 */
[----:B--2---:R-:W-:-:S13]  /*3350*/  ISETP.NE.AND P0, PT, R0, RZ, PT ;  /* 0x000000ff0000720c */ /* 0x004fda0003f05270 */
[----:B------:R-:W-:Y:S05]  /*3360*/  @P0 BRA `(.L_x_63) ;  /* 0x0000000000580947 */ /* 0x000fea0003800000 */
[----:B------:R-:W-:-:S13]  /*3370*/  ELECT P0, URZ, PT ;  /* 0x0000000000ff782f */ /* 0x000fda0003800000 */
[----:B------:R-:W-:Y:S05]  /*3380*/  @!P0 BRA `(.L_x_64) ;  /* 0x0000000000608947 */ /* 0x000fea0003800000 */
[----:B------:R-:W-:Y:S01]  /*3390*/  UMOV UR4, 0x10 ;  /* 0x0000001000047882 */ /* 0x000fe20000000000 */
[----:B------:R-:W-:Y:S01]  /*33a0*/  HFMA2 R0, -RZ, RZ, 0, 5.9604644775390625e-08 ;  /* 0x00000001ff007431 */ /* 0x000fe200000001ff */
[----:B------:R-:W-:-:S03]  /*33b0*/  MOV R3, 0xffff ;  /* 0x0000ffff00037802 */ /* 0x000fc60000000f00 */
[----:B------:R-:W-:Y:S04]  /*33c0*/  DEPBAR.LE SB2, 0x36 ;  /* 0x0000ad800000791a */ /* 0x000fe80000000000 */
[----:B------:R-:W2:Y:S02]  /*33d0*/  UTCATOMSWS.FIND_AND_SET.ALIGN UP0, UR4, UR4 ;  /* 0x00000004000475e3 */ /* 0x000ea40008000800 */
[----:B--2---:R-:W-:Y:S01]  /*33e0*/  MOV R4, UR4 ;  /* 0x0000000400047c02 */ /* 0x004fe20008000f00 */
[----:B------:R-:W-:Y:S06]  /*33f0*/  BRA.U UP0, `(.L_x_65) ;  /* 0x0000000100187547 */ /* 0x000fec000b800000 */
.L_x_66:
[----:B------:R-:W-:Y:S05]  /*3400*/  NANOSLEEP 0x64 ;  /* 0x000000640000795d */ /* 0x000fea0003800000 */
[----:B------:R-:W-:-:S05]  /*3410*/  UMOV UR4, 0x10 ;  /* 0x0000001000047882 */ /* 0x000fca0000000000 */
[----:B------:R-:W-:Y:S04]  /*3420*/  DEPBAR.LE SB2, 0x36 ;  /* 0x0000ad800000791a */ /* 0x000fe80000000000 */
[----:B------:R-:W2:Y:S02]  /*3430*/  UTCATOMSWS.FIND_AND_SET.ALIGN UP0, UR4, UR4 ;  /* 0x00000004000475e3 */ /* 0x000ea40008000800 */
[----:B--2---:R-:W-:Y:S01]  /*3440*/  MOV R4, UR4 ;  /* 0x0000000400047c02 */ /* 0x004fe20008000f00 */
[----:B------:R-:W-:Y:S05]  /*3450*/  BRA.U !UP0, `(.L_x_66) ;  /* 0xfffffffd08e87547 */ /* 0x000fea000b83ffff */
.L_x_65:
[-C--:B------:R-:W-:Y:S02]  /*3460*/  SHF.L.U32 R3, R3, R4.reuse, RZ ;  /* 0x0000000403037219 */ /* 0x080fe400000006ff */
[----:B------:R-:W-:Y:S01]  /*3470*/  SHF.L.U32 R0, R0, R4, RZ ;  /* 0x0000000400007219 */ /* 0x000fe200000006ff */
[----:B------:R-:W-:Y:S02]  /*3480*/  IMAD.SHL.U32 R4, R4, 0x20, RZ ;  /* 0x0000002004047824 */ /* 0x000fe400078e00ff */
[----:B------:R2:W-:Y:S04]  /*3490*/  ATOMS.OR RZ, [UR5+0x14], R3 ;  /* 0x00001403ffff798c */ /* 0x0005e8000b000005 */
[----:B------:R2:W-:Y:S04]  /*34a0*/  ATOMS.OR RZ, [UR5+0x18], R0 ;  /* 0x00001800ffff798c */ /* 0x0005e8000b000005 */
[----:B------:R2:W-:Y:S01]  /*34b0*/  STS [UR6+0x1a0], R4 ;  /* 0x0001a004ff007988 */ /* 0x0005e20008000806 */
[----:B------:R-:W-:Y:S05]  /*34c0*/  BRA `(.L_x_64) ;  /* 0x0000000000107947 */ /* 0x000fea0003800000 */
.L_x_63:
[----:B------:R-:W-:Y:S02]  /*34d0*/  MOV R0, 0xffffffff ;  /* 0xffffffff00007802 */ /* 0x000fe40000000f00 */
[----:B------:R-:W-:-:S03]  /*34e0*/  MOV R4, 0x3510 ;  /* 0x0000351000047802 */ /* 0x000fc60000000f00 */
[----:B------:R2:W-:Y:S04]  /*34f0*/  STS [UR6+0x1a0], R0 ;  /* 0x0001a000ff007988 */ /* 0x0005e80008000806 */
[----:B-12--5:R-:W-:Y:S05]  /*3500*/  CALL.REL.NOINC `($__internal_1_$__cuda_sm10x_tcgen05_guardrail_trap_phase_invalid_during_alloc) ;  /* 0x0000007000fc7944 */ /* 0x026fea0003c00000 */
.L_x_64:
[----:B------:R-:W-:Y:S05]  /*3510*/  WARPSYNC.ALL ;  /* 0x0000000000007948 */ /* 0x000fea0003800000 */
[----:B------:R-:W3:Y:S01]  /*3520*/  S2UR UR4, SR_CgaCtaId ;  /* 0x00000000000479c3 */ /* 0x000ee20000008800 */
[----:B------:R-:W-:Y:S01]  /*3530*/  UMOV UR17, 0x400 ;  /* 0x0000040000117882 */ /* 0x000fe20000000000 */
[----:B------:R-:W-:-:S06]  /*3540*/  NOP ;  /* 0x0000000000007918 */ /* 0x000fcc0000000000 */
[----:B------:R-:W-:Y:S06]  /*3550*/  BAR.ARV 0x6, 0xa0 ;  /* 0x0182800000007b1d */ /* 0x000fec0000002000 */
[----:B------:R-:W4:Y:S01]  /*3560*/  LDCU UR5, c[0x0][0x38c] ;  /* 0x00007180ff0577ac */ /* 0x000f220008000800 */
[----:B------:R-:W-:Y:S01]  /*3570*/  LOP3.LUT R2, R2, 0xffff, RZ, 0xc0, !PT ;  /* 0x0000ffff02027812 */ /* 0x000fe200078ec0ff */
[----:B------:R-:W-:Y:S01]  /*3580*/  IMAD.MOV.U32 R11, RZ, RZ, 0x1 ;  /* 0x00000001ff0b7424 */ /* 0x000fe200078e00ff */
[----:B------:R-:W-:Y:S01]  /*3590*/  CS2R R8, SRZ ;  /* 0x0000000000087805 */ /* 0x000fe2000001ff00 */
[----:B------:R-:W1:Y:S01]  /*35a0*/  LDCU UR8, c[0x0][0x38c] ;  /* 0x00007180ff0877ac */ /* 0x000e620008000800 */
[----:B------:R-:W-:Y:S01]  /*35b0*/  R2UR UR19, R2 ;  /* 0x00000000021372ca */ /* 0x000fe200000e0000 */
[----:B------:R-:W-:Y:S01]  /*35c0*/  IMAD.MOV.U32 R10, RZ, RZ, RZ ;  /* 0x000000ffff0a7224 */ /* 0x000fe200078e00ff */
[----:B------:R-:W-:Y:S01]  /*35d0*/  UMOV UR22, URZ ;  /* 0x000000ff00167c82 */ /* 0x000fe20008000000 */
[----:B------:R-:W-:Y:S01]  /*35e0*/  UMOV UR14, URZ ;  /* 0x000000ff000e7c82 */ /* 0x000fe20008000000 */
[----:B---3--:R-:W-:Y:S01]  /*35f0*/  ULEA UR17, UR4, UR17, 0x18 ;  /* 0x0000001104117291 */ /* 0x008fe2000f8ec0ff */
[----:B------:R-:W-:Y:S01]  /*3600*/  UMOV UR26, 0x0 ;  /* 0x00000000001a7882 */ /* 0x000fe20000000000 */
[----:B------:R-:W-:-:S02]  /*3610*/  UMOV UR27, 0x4400010 ;  /* 0x04400010001b7882 */ /* 0x000fc40000000000 */
[----:B------:R-:W-:Y:S02]  /*3620*/  UIADD3 UR6, UPT, UPT, UR17, 0x6400, URZ ;  /* 0x0000640011067890 */ /* 0x000fe4000fffe0ff */
[----:B------:R-:W-:Y:S02]  /*3630*/  UIADD3 UR7, UPT, UPT, UR17, 0x10400, URZ ;  /* 0x0001040011077890 */ /* 0x000fe4000fffe0ff */
[----:B----4-:R-:W-:Y:S01]  /*3640*/  UIADD3 UR5, UPT, UPT, UR5, 0x3f, URZ ;  /* 0x0000003f05057890 */ /* 0x010fe2000fffe0ff */
[----:B--2---:R-:W2:Y:S01]  /*3650*/  LDS R0, [UR17+0x1a0] ;  /* 0x0001a011ff007984 */ /* 0x004ea20008000800 */
[----:B------:R-:W-:Y:S02]  /*3660*/  USHF.R.U32.HI UR6, URZ, 0x4, UR6 ;  /* 0x00000004ff067899 */ /* 0x000fe40008011606 */
[----:B------:R-:W-:Y:S02]  /*3670*/  USHF.R.S32.HI UR4, URZ, 0x1f, UR5 ;  /* 0x0000001fff047899 */ /* 0x000fe40008011405 */
[----:B------:R-:W-:-:S02]  /*3680*/  ULOP3.LUT UR6, UR6, 0x3fff, URZ, 0xc0, !UPT ;  /* 0x00003fff06067892 */ /* 0x000fc4000f8ec0ff */
[----:B------:R-:W-:Y:S02]  /*3690*/  ULEA.HI UR4, UR4, UR5, URZ, 0x6 ;  /* 0x0000000504047291 */ /* 0x000fe4000f8f30ff */
[----:B------:R-:W-:Y:S02]  /*36a0*/  USHF.R.U32.HI UR5, URZ, 0x4, UR7 ;  /* 0x00000004ff057899 */ /* 0x000fe40008011607 */
[----:B------:R-:W-:Y:S02]  /*36b0*/  USHF.R.S32.HI UR28, URZ, 0x6, UR4 ;  /* 0x00000006ff1c7899 */ /* 0x000fe40008011404 */
[----:B------:R-:W-:Y:S02]  /*36c0*/  ULOP3.LUT UR5, UR5, 0x3fff, URZ, 0xc0, !UPT ;  /* 0x00003fff05057892 */ /* 0x000fe4000f8ec0ff */
[----:B------:R-:W-:Y:S02]  /*36d0*/  UISETP.LT.AND UP0, UPT, UR28, 0x1, UPT ;  /* 0x000000011c00788c */ /* 0x000fe4000bf01270 */
[----:B------:R-:W-:-:S02]  /*36e0*/  ULOP3.LUT UR20, UR6, 0x10000, URZ, 0xfc, !UPT ;  /* 0x0001000006147892 */ /* 0x000fc4000f8efcff */
[----:B------:R-:W-:Y:S02]  /*36f0*/  USEL UR29, UR28, 0x1, !UP0 ;  /* 0x000000011c1d7887 */ /* 0x000fe4000c000000 */
[----:B------:R-:W-:Y:S02]  /*3700*/  ULOP3.LUT UR21, UR5, 0x10000, URZ, 0xfc, !UPT ;  /* 0x0001000005157892 */ /* 0x000fe4000f8efcff */
[----:B------:R-:W-:Y:S02]  /*3710*/  UIADD3 UR29, UPT, UPT, -UR29, URZ, URZ ;  /* 0x000000ff1d1d7290 */ /* 0x000fe4000fffe1ff */
[----:B-1----:R-:W-:Y:S01]  /*3720*/  UISETP.GE.AND UP4, UPT, UR8, 0x1, UPT ;  /* 0x000000010800788c */ /* 0x002fe2000bf86270 */
[----:B------:R-:W-:Y:S01]  /*3730*/  UMOV UR24, 0x0 ;  /* 0x0000000000187882 */ /* 0x000fe20000000000 */
[----:B------:R-:W-:Y:S01]  /*3740*/  UMOV UR25, 0x4400010 ;  /* 0x0440001000197882 */ /* 0x000fe20000000000 */
[----:B--2---:R-:W-:-:S15]  /*3750*/  R2UR UR30, R0 ;  /* 0x00000000001e72ca */ /* 0x004fde00000e0000 */
.L_x_73:
[----:B------:R-:W-:Y:S02]  /*3760*/  LEA R0, R10, UR17, 0x3 ;  /* 0x000000110a007c11 */ /* 0x000fe4000f8e18ff */
[----:B------:R-:W-:Y:S02]  /*3770*/  SHF.L.U32 R5, R9, 0x1f, RZ ;  /* 0x0000001f09057819 */ /* 0x000fe400000006ff */
[----:B------:R-:W-:Y:S01]  /*3780*/  PLOP3.LUT P0, PT, PT, PT, UP4, 0x80, 0x8 ;  /* 0x000000000008781c */ /* 0x000fe20003f0f048 */
[----:B------:R-:W-:Y:S01]  /*3790*/  VIADD R3, R0, 0x100 ;  /* 0x0000010000037836 */ /* 0x000fe20000000000 */
[----:B-1----:R-:W1:Y:S02]  /*37a0*/  SYNCS.PHASECHK.TRANS64.TRYWAIT P1, [R0+URZ+0xf0], R5 ;  /* 0x0000f005000075a7 */ /* 0x002e6400080211ff */
[----:B-1-3--:R-:W-:Y:S09]  /*37b0*/  @!P1 BRA `(.L_x_67) ;  /* 0x0000006800549947 */ /* 0x00aff20003800000 */
.L_x_166:
[----:B------:R-:W-:Y:S01]  /*37c0*/  LEA R4, R10, UR17, 0x4 ;  /* 0x000000110a047c11 */ /* 0x000fe2000f8e20ff */
[----:B------:R-:W-:Y:S01]  /*37d0*/  @UP4 ULEA UR4, UR14, UR17, 0x3 ;  /* 0x000000110e044291 */ /* 0x000fe2000f8e18ff */
[----:B------:R-:W-:Y:S01]  /*37e0*/  PLOP3.LUT P2, PT, PT, PT, PT, 0x80, 0x8 ;  /* 0x000000000008781c */ /* 0x000fe20003f4f070 */
[----:B------:R-:W-:Y:S01]  /*37f0*/  ULEA UR23, UR22, UR17, 0x3 ;  /* 0x0000001116177291 */ /* 0x000fe2000f8e18ff */
[----:B------:R-:W-:Y:S02]  /*3800*/  PRMT R3, RZ, 0x654, R3 ;  /* 0x00000654ff037816 */ /* 0x000fe40000000003 */
[----:B-1----:R-:W1:Y:S01]  /*3810*/  LDS.128 R4, [R4+0x180] ;  /* 0x0001800004047984 */ /* 0x002e620000000c00 */
[----:B------:R-:W-:Y:S02]  /*3820*/  @P0 SHF.L.U32 R2, R8, 0x1f, RZ ;  /* 0x0000001f08020819 */ /* 0x000fe400000006ff */
[----:B------:R-:W-:Y:S01]  /*3830*/  SHF.L.U32 R0, R11, 0x1f, RZ ;  /* 0x0000001f0b007819 */ /* 0x000fe200000006ff */
[----:B------:R-:W-:Y:S01]  /*3840*/  @!PT LDS RZ, [RZ] ;  /* 0x00000000fffff984 */ /* 0x000fe20000000800 */
[----:B------:R-:W-:Y:S01]  /*3850*/  @!PT LDS RZ, [RZ] ;  /* 0x00000000fffff984 */ /* 0x000fe20000000800 */
[----:B------:R-:W-:Y:S01]  /*3860*/  @!PT LDS RZ, [RZ] ;  /* 0x00000000fffff984 */ /* 0x000fe20000000800 */
[----:B------:R-:W-:Y:S01]  /*3870*/  @!PT LDS RZ, [RZ] ;  /* 0x00000000fffff984 */ /* 0x000fe20000000800 */
[----:B------:R2:W-:Y:S06]  /*3880*/  MEMBAR.ALL.CTA ;  /* 0x0000000000007992 */ /* 0x0005ec0000008000 */
[----:B--2---:R-:W2:Y:S02]  /*3890*/  FENCE.VIEW.ASYNC.S ;  /* 0x00000000000073c6 */ /* 0x004ea40000000000 */
[----:B--2---:R2:W-:Y:S01]  /*38a0*/  SYNCS.ARRIVE.TRANS64.RED.A1T0 RZ, [R3+URZ], RZ ;  /* 0x000000ff03ff79a7 */ /* 0x0045e200081004ff */
[----:B------:R2:W3:Y:S01]  /*38b0*/  @P0 SYNCS.PHASECHK.TRANS64.TRYWAIT P2, [UR4], R2 ;  /* 0x00000002ff0005a7 */ /* 0x0004e20008041104 */
[----:B------:R-:W-:Y:S01]  /*38c0*/  ULEA.HI UR4, UR22, UR22, URZ, 0x1 ;  /* 0x0000001616047291 */ /* 0x000fe2000f8f08ff */
[----:B-1----:R-:W-:-:S03]  /*38d0*/  LOP3.LUT P1, RZ, R6, 0x1, RZ, 0xc0, !PT ;  /* 0x0000000106ff7812 */ /* 0x002fc6000782c0ff */
[----:B------:R-:W-:Y:S02]  /*38e0*/  USHF.L.U32 UR18, UR4, 0x7, URZ ;  /* 0x0000000704127899 */ /* 0x000fe400080006ff */
[----:B------:R-:W-:Y:S02]  /*38f0*/  ULOP3.LUT UR4, UR4, 0xffe, URZ, 0xc0, !UPT ;  /* 0x00000ffe04047892 */ /* 0x000fe4000f8ec0ff */
[----:B------:R-:W-:Y:S02]  /*3900*/  ULOP3.LUT UR18, UR18, 0xffffff00, URZ, 0xc0, !UPT ;  /* 0xffffff0012127892 */ /* 0x000fe4000f8ec0ff */
[----:B------:R-:W-:Y:S02]  /*3910*/  UIADD3 UR4, UPT, UPT, -UR4, UR22, URZ ;  /* 0x0000001604047290 */ /* 0x000fe4000fffe1ff */
[----:B------:R-:W-:Y:S01]  /*3920*/  UIADD3 UR18, UPT, UPT, UR30, UR18, URZ ;  /* 0x000000121e127290 */ /* 0x000fe2000fffe0ff */
[----:B------:R-:W1:Y:S03]  /*3930*/  SYNCS.PHASECHK.TRANS64.TRYWAIT P0, [UR23+0x130], R0 ;  /* 0x00013000ff0075a7 */ /* 0x000e660008001117 */
[----:B------:R-:W-:Y:S01]  /*3940*/  ULEA UR18, UR4, UR18, 0x14 ;  /* 0x0000001204127291 */ /* 0x000fe2000f8ea0ff */
[----:B-123--:R-:W-:Y:S11]  /*3950*/  @!P0 BRA `(.L_x_68) ;  /* 0x0000006800008947 */ /* 0x00eff60003800000 */
.L_x_168:
[----:B------:R-:W-:Y:S01]  /*3960*/  IADD3 R10, PT, PT, R10, 0x1, RZ ;  /* 0x000000010a0a7810 */ /* 0x000fe20007ffe0ff */
[----:B------:R-:W-:Y:S06]  /*3970*/  BRA.U !UP4, `(.L_x_69) ;  /* 0x000000010c987547 */ /* 0x000fec000b800000 */
[----:B------:R-:W-:Y:S01]  /*3980*/  UPLOP3.LUT UP2, UPT, UPT, UPT, UPT, 0x40, 0x4 ;  /* 0x000000000004789c */ /* 0x000fe20003f4e870 */
[----:B------:R-:W-:Y:S01]  /*3990*/  UMOV UR16, UR29 ;  /* 0x0000001d00107c82 */ /* 0x000fe20008000000 */
[----:B------:R-:W-:Y:S01]  /*39a0*/  UMOV UR15, UR28 ;  /* 0x0000001c000f7c82 */ /* 0x000fe20008000000 */
[----:B------:R-:W-:-:S08]  /*39b0*/  UMOV UR6, UR14 ;  /* 0x0000000e00067c82 */ /* 0x000fd00008000000 */
.L_x_72:
[----:B------:R-:W-:Y:S02]  /*39c0*/  UIADD3 UR16, UPT, UPT, UR16, 0x1, URZ ;  /* 0x0000000110107890 */ /* 0x000fe4000fffe0ff */
[----:B--2---:R-:W-:Y:S02]  /*39d0*/  ULEA UR5, UR6, UR17, 0x3 ;  /* 0x0000001106057291 */ /* 0x004fe4000f8e18ff */
[----:B------:R-:W-:Y:S01]  /*39e0*/  UISETP.NE.AND UP3, UPT, UR16, URZ, UPT ;  /* 0x000000ff1000728c */ /* 0x000fe2000bf65270 */
[----:B---3--:R-:W-:Y:S10]  /*39f0*/  @P2 BRA `(.L_x_70) ;  /* 0x00000000000c2947 */ /* 0x008ff40003800000 */
[----:B-1----:R-:W-:Y:S04]  /*3a00*/  SHF.L.U32 R3, R8, 0x1f, RZ ;  /* 0x0000001f08037819 */ /* 0x002fe800000006ff */
[----:B------:R-:W1:Y:S02]  /*3a10*/  SYNCS.PHASECHK.TRANS64.TRYWAIT P0, [UR5], R3 ;  /* 0x00000003ff0075a7 */ /* 0x000e640008001105 */
[----:B-1----:R-:W-:Y:S05]  /*3a20*/  @!P0 BRA `(.L_x_71) ;  /* 0x0000006400e48947 */ /* 0x002fea0003800000 */
.L_x_70:
[----:B------:R-:W-:Y:S01]  /*3a30*/  UISETP.NE.AND UP0, UPT, UR15, 0x1, UPT ;  /* 0x000000010f00788c */ /* 0x000fe2000bf05270 */
[----:B------:R-:W-:Y:S01]  /*3a40*/  PLOP3.LUT P2, PT, PT, PT, PT, 0x80, 0x8 ;  /* 0x000000000008781c */ /* 0x000fe20003f4f070 */
[----:B------:R-:W-:Y:S02]  /*3a50*/  UIADD3 UR4, UPT, UPT, UR6, 0x1, URZ ;  /* 0x0000000106047890 */ /* 0x000fe4000fffe0ff */
[----:B------:R-:W-:Y:S02]  /*3a60*/  ULEA UR12, UR6, UR21, 0xa ;  /* 0x00000015060c7291 */ /* 0x000fe4000f8e50ff */
[----:B------:R-:W-:Y:S01]  /*3a70*/  UISETP.NE.AND UP1, UPT, UR4, 0xa, UPT ;  /* 0x0000000a0400788c */ /* 0x000fe2000bf25270 */
[----:B------:R-:W-:Y:S01]  /*3a80*/  PLOP3.LUT P0, PT, PT, PT, UP0, 0x80, 0x8 ;  /* 0x000000000008781c */ /* 0x000fe20003f0f008 */
[----:B------:R-:W-:Y:S02]  /*3a90*/  UIADD3 UR10, UPT, UPT, UR12, 0x2, URZ ;  /* 0x000000020c0a7890 */ /* 0x000fe4000fffe0ff */
[----:B------:R-:W-:Y:S02]  /*3aa0*/  USEL UR7, URZ, 0x1, UP1 ;  /* 0x00000001ff077887 */ /* 0x000fe40008800000 */
[----:B------:R-:W-:Y:S02]  /*3ab0*/  USEL UR14, UR4, URZ, UP1 ;  /* 0x000000ff040e7287 */ /* 0x000fe40008800000 */
[----:B------:R-:W-:Y:S02]  /*3ac0*/  UIADD3 UR15, UPT, UPT, UR15, -0x1, URZ ;  /* 0xffffffff0f0f7890 */ /* 0x000fe4000fffe0ff */
[----:B------:R-:W-:Y:S01]  /*3ad0*/  @UP0 ULEA UR4, UR14, UR17, 0x3 ;  /* 0x000000110e040291 */ /* 0x000fe2000f8e18ff */
[----:B------:R-:W-:Y:S01]  /*3ae0*/  LOP3.LUT R8, R8, UR7, RZ, 0x3c, !PT ;  /* 0x0000000708087c12 */ /* 0x000fe2000f8e3cff */
[----:B------:R-:W-:Y:S01]  /*3af0*/  UIADD3 UR7, UPT, UPT, UR5, 0x50, URZ ;  /* 0x0000005005077890 */ /* 0x000fe2000fffe0ff */
[----:B------:R-:W-:Y:S02]  /*3b00*/  UMOV UR13, 0x80004020 ;  /* 0x80004020000d7882 */ /* 0x000fe40000000000 */
[----:B-1----:R-:W-:Y:S01]  /*3b10*/  @P0 SHF.L.U32 R0, R8, 0x1f, RZ ;  /* 0x0000001f08000819 */ /* 0x002fe200000006ff */
[----:B------:R-:W-:Y:S01]  /*3b20*/  UMOV UR5, 0x80004020 ;  /* 0x8000402000057882 */ /* 0x000fe20000000000 */
[----:B------:R-:W-:Y:S01]  /*3b30*/  UMOV UR11, 0x80004020 ;  /* 0x80004020000b7882 */ /* 0x000fe20000000000 */
[----:B------:R-:W-:Y:S01]  /*3b40*/  UMOV UR9, 0x80004020 ;  /* 0x8000402000097882 */ /* 0x000fe20000000000 */
[----:B------:R2:W3:Y:S01]  /*3b50*/  @P0 SYNCS.PHASECHK.TRANS64.TRYWAIT P2, [UR4], R0 ;  /* 0x00000000ff0005a7 */ /* 0x0004e20008041104 */
[----:B------:R-:W-:Y:S03]  /*3b60*/  ULEA UR4, UR6, UR20, 0x8 ;  /* 0x0000001406047291 */ /* 0x000fe6000f8e40ff */
[----:B------:R-:W-:Y:S01]  /*3b70*/  UMOV UR6, UR14 ;  /* 0x0000000e00067c82 */ /* 0x000fe20008000000 */
[----:B------:R-:W-:Y:S05]  /*3b80*/  UIADD3 UR8, UPT, UPT, UR4, 0x2, URZ ;  /* 0x0000000204087890 */ /* 0x000fea000fffe0ff */
[----:B------:R2:W-:Y:S01]  /*3b90*/  UTCQMMA gdesc[UR4], gdesc[UR12], tmem[UR18], tmem[UR26], idesc[UR27], UP2 ;  /* 0x00ff1a0c040075ea */ /* 0x0005e20009000312 */
[----:B------:R-:W-:Y:S03]  /*3ba0*/  UPLOP3.LUT UP2, UPT, UPT, UPT, UPT, 0x80, 0x8 ;  /* 0x000000000008789c */ /* 0x000fe60003f4f070 */
[----:B------:R2:W-:Y:S01]  /*3bb0*/  UTCQMMA gdesc[UR8], gdesc[UR10], tmem[UR18], tmem[UR24], idesc[UR25], UPT ;  /* 0x00ff180a080075ea */ /* 0x0005e2000b800312 */
[----:B------:R2:W-:Y:S01]  /*3bc0*/  UTCBAR.MULTICAST [UR7], URZ, UR19 ;  /* 0x000000ff070073e9 */ /* 0x0005e20008000813 */
[----:B------:R-:W-:Y:S06]  /*3bd0*/  BRA.U UP3, `(.L_x_72) ;  /* 0xfffffffd03787547 */ /* 0x000fec000b83ffff */
.L_x_69:
[----:B--2---:R-:W-:Y:S01]  /*3be0*/  UIADD3 UR4, UPT, UPT, UR22, 0x1, URZ ;  /* 0x0000000116047890 */ /* 0x004fe2000fffe0ff */
[C---:B------:R-:W-:Y:S01]  /*3bf0*/  ISETP.NE.AND P0, PT, R10.reuse, 0x2, PT ;  /* 0x000000020a00780c */ /* 0x040fe20003f05270 */
[----:B------:R-:W-:Y:S02]  /*3c00*/  UIADD3 UR5, UPT, UPT, UR23, 0x110, URZ ;  /* 0x0000011017057890 */ /* 0x000fe4000fffe0ff */
[----:B------:R-:W-:Y:S01]  /*3c10*/  UISETP.NE.AND UP0, UPT, UR4, 0x4, UPT ;  /* 0x000000040400788c */ /* 0x000fe2000bf05270 */
[----:B-1----:R-:W-:Y:S02]  /*3c20*/  SEL R0, RZ, 0x1, P0 ;  /* 0x00000001ff007807 */ /* 0x002fe40000000000 */
[----:B------:R-:W-:Y:S01]  /*3c30*/  SEL R10, R10, RZ, P0 ;  /* 0x000000ff0a0a7207 */ /* 0x000fe20000000000 */
[----:B------:R-:W-:Y:S01]  /*3c40*/  USEL UR6, URZ, 0x1, UP0 ;  /* 0x00000001ff067887 */ /* 0x000fe20008000000 */
[----:B------:R-:W-:Y:S01]  /*3c50*/  LOP3.LUT R9, R9, R0, RZ, 0x3c, !PT ;  /* 0x0000000009097212 */ /* 0x000fe200078e3cff */
[----:B------:R-:W-:Y:S01]  /*3c60*/  USEL UR22, UR4, URZ, UP0 ;  /* 0x000000ff04167287 */ /* 0x000fe20008000000 */
[----:B------:R1:W-:Y:S03]  /*3c70*/  UTCBAR [UR5], URZ ;  /* 0x000000ff050073e9 */ /* 0x0003e600080000ff */
[----:B------:R-:W-:Y:S01]  /*3c80*/  LOP3.LUT R11, R11, UR6, RZ, 0x3c, !PT ;  /* 0x000000060b0b7c12 */ /* 0x000fe2000f8e3cff */
[----:B------:R-:W-:Y:S07]  /*3c90*/  @P1 BRA `(.L_x_73) ;  /* 0xfffffff800b01947 */ /* 0x000fee000383ffff */
[----:B------:R-:W2:Y:S01]  /*3ca0*/  S2UR UR8, SR_CgaCtaId ;  /* 0x00000000000879c3 */ /* 0x000ea20000008800 */
[----:B------:R-:W-:Y:S01]  /*3cb0*/  ELECT P0, URZ, PT ;  /* 0x0000000000ff782f */ /* 0x000fe20003800000 */
[----:B------:R-:W-:Y:S01]  /*3cc0*/  IMAD.MOV.U32 R0, RZ, RZ, 0x1 ;  /* 0x00000001ff007424 */ /* 0x000fe200078e00ff */
[----:B------:R-:W-:Y:S01]  /*3cd0*/  UIADD3 UR17, UPT, UPT, UR17, 0x130, URZ ;  /* 0x0000013011117890 */ /* 0x000fe2000fffe0ff */
[----:B------:R-:W-:Y:S01]  /*3ce0*/  SHF.L.U32 R3, R11, 0x1f, RZ ;  /* 0x0000001f0b037819 */ /* 0x000fe200000006ff */
[----:B------:R-:W-:-:S03]  /*3cf0*/  UMOV UR4, 0x40 ;  /* 0x0000004000047882 */ /* 0x000fc60000000000 */
[----:B------:R-:W-:Y:S01]  /*3d00*/  UVIRTCOUNT.DEALLOC.SMPOOL 0x80 ;  /* 0x000000800000784c */ /* 0x000fe20000000000 */
[----:B--2---:R-:W-:Y:S02]  /*3d10*/  ULEA UR8, UR8, UR4, 0x18 ;  /* 0x0000000408087291 */ /* 0x004fe4000f8ec0ff */
[----:B------:R-:W-:-:S07]  /*3d20*/  ULEA UR4, UR22, UR17, 0x3 ;  /* 0x0000001116047291 */ /* 0x000fce000f8e18ff */
[----:B------:R2:W-:Y:S02]  /*3d30*/  @P0 STS.U8 [UR8+0x1c], R0 ;  /* 0x00001c00ff000988 */ /* 0x0005e40008000008 */
[----:B------:R-:W4:Y:S02]  /*3d40*/  SYNCS.PHASECHK.TRANS64.TRYWAIT P0, [UR4], R3 ;  /* 0x00000003ff0075a7 */ /* 0x000f240008001104 */
[----:B--2-4-:R-:W-:Y:S05]  /*3d50*/  @!P0 BRA `(.L_x_74) ;  /* 0x0000006400308947 */ /* 0x014fea0003800000 */
.L_x_171:
[----:B------:R-:W-:-:S04]  /*3d60*/  UIADD3 UR4, UPT, UPT, UR22, 0x1, URZ ;  /* 0x0000000116047890 */ /* 0x000fc8000fffe0ff */
[----:B------:R-:W-:-:S04]  /*3d70*/  UISETP.NE.AND UP0, UPT, UR4, 0x4, UPT ;  /* 0x000000040400788c */ /* 0x000fc8000bf05270 */
[----:B------:R-:W-:Y:S02]  /*3d80*/  USEL UR6, URZ, 0x1, UP0 ;  /* 0x00000001ff067887 */ /* 0x000fe40008000000 */
[----:B------:R-:W-:-:S04]  /*3d90*/  USEL UR4, UR4, URZ, UP0 ;  /* 0x000000ff04047287 */ /* 0x000fc80008000000 */
[----:B-1----:R-:W-:Y:S01]  /*3da0*/  ULEA UR5, UR4, UR17, 0x3 ;  /* 0x0000001104057291 */ /* 0x002fe2000f8e18ff */
[----:B------:R-:W-:-:S04]  /*3db0*/  LOP3.LUT R2, R11, UR6, RZ, 0x3c, !PT ;  /* 0x000000060b027c12 */ /* 0x000fc8000f8e3cff */
[----:B--2---:R-:W-:-:S04]  /*3dc0*/  SHF.L.U32 R3, R2, 0x1f, RZ ;  /* 0x0000001f02037819 */ /* 0x004fc800000006ff */
[----:B------:R-:W1:Y:S02]  /*3dd0*/  SYNCS.PHASECHK.TRANS64.TRYWAIT P0, [UR5], R3 ;  /* 0x00000003ff0075a7 */ /* 0x000e640008001105 */
[----:B-1----:R-:W-:Y:S05]  /*3de0*/  @!P0 BRA `(.L_x_75) ;  /* 0x0000006400248947 */ /* 0x002fea0003800000 */
.L_x_173:
        /* <DEDUP_REMOVED lines=9> */
.L_x_175:
[----:B------:R-:W-:-:S04]  /*3e80*/  UIADD3 UR4, UPT, UPT, UR4, 0x1, URZ ;  /* 0x0000000104047890 */ /* 0x000fc8000fffe0ff */
[----:B------:R-:W-:-:S04]  /*3e90*/  UISETP.NE.AND UP0, UPT, UR4, 0x4, UPT ;  /* 0x000000040400788c */ /* 0x000fc8000bf05270 */
[----:B------:R-:W-:Y:S02]  /*3ea0*/  USEL UR5, URZ, 0x1, UP0 ;  /* 0x00000001ff057887 */ /* 0x000fe40008000000 */
[----:B------:R-:W-:-:S04]  /*3eb0*/  USEL UR4, UR4, URZ, UP0 ;  /* 0x000000ff04047287 */ /* 0x000fc80008000000 */
[----:B------:R-:W-:Y:S01]  /*3ec0*/  ULEA UR4, UR4, UR17, 0x3 ;  /* 0x0000001104047291 */ /* 0x000fe2000f8e18ff */
[----:B-1----:R-:W-:-:S04]  /*3ed0*/  LOP3.LUT R3, R2, UR5, RZ, 0x3c, !PT ;  /* 0x0000000502037c12 */ /* 0x002fc8000f8e3cff */
[----:B------:R-:W-:-:S04]  /*3ee0*/  SHF.L.U32 R3, R3, 0x1f, RZ ;  /* 0x0000001f03037819 */ /* 0x000fc800000006ff */
[----:B------:R-:W1:Y:S02]  /*3ef0*/  SYNCS.PHASECHK.TRANS64.TRYWAIT P0, [UR4], R3 ;  /* 0x00000003ff0075a7 */ /* 0x000e640008001104 */
[----:B-1----:R-:W-:Y:S05]  /*3f00*/  @!P0 BRA `(.L_x_77) ;  /* 0x00000064000c8947 */ /* 0x002fea0003800000 */
.L_x_177:
[----:B------:R-:W-:Y:S01]  /*3f10*/  NOP ;  /* 0x0000000000007918 */ /* 0x000fe20000000000 */
[----:B-1----:R-:W1:Y:S01]  /*3f20*/  LDS R0, [UR8+0x14] ;  /* 0x00001408ff007984 */ /* 0x002e620008000800 */
[----:B------:R-:W-:Y:S01]  /*3f30*/  ULOP3.LUT UR4, UR30, 0xffff, URZ, 0xc0, !UPT ;  /* 0x0000ffff1e047892 */ /* 0x000fe2000f8ec0ff */
[----:B------:R-:W-:Y:S01]  /*3f40*/  UMOV UR5, 0xffff ;  /* 0x0000ffff00057882 */ /* 0x000fe20000000000 */
[----:B------:R-:W-:Y:S02]  /*3f50*/  UMOV UR6, 0x1 ;  /* 0x0000000100067882 */ /* 0x000fe40000000000 */
[----:B------:R-:W-:-:S04]  /*3f60*/  USHF.R.U32.HI UR4, URZ, 0x5, UR4 ;  /* 0x00000005ff047899 */ /* 0x000fc80008011604 */
[----:B------:R-:W-:Y:S02]  /*3f70*/  USHF.L.U32 UR5, UR5, UR4, URZ ;  /* 0x0000000405057299 */ /* 0x000fe400080006ff */
[----:B------:R-:W-:-:S04]  /*3f80*/  USHF.L.U32 UR4, UR6, UR4, URZ ;  /* 0x0000000406047299 */ /* 0x000fc800080006ff */
[----:B-1----:R-:W-:-:S04]  /*3f90*/  LOP3.LUT R0, R0, UR5, RZ, 0xc0, !PT ;  /* 0x0000000500007c12 */ /* 0x002fc8000f8ec0ff */
[----:B------:R-:W-:-:S13]  /*3fa0*/  ISETP.NE.AND P0, PT, R0, UR5, PT ;  /* 0x0000000500007c0c */ /* 0x000fda000bf05270 */
[----:B------:R-:W-:Y:S05]  /*3fb0*/  @P0 BRA `(.L_x_78) ;  /* 0x0000000000580947 */ /* 0x000fea0003800000 */
[----:B------:R-:W1:Y:S02]  /*3fc0*/  LDS R0, [UR8+0x18] ;  /* 0x00001808ff007984 */ /* 0x000e640008000800 */
[----:B-1----:R-:W-:-:S04]  /*3fd0*/  LOP3.LUT R0, R0, UR4, RZ, 0xc0, !PT ;  /* 0x0000000400007c12 */ /* 0x002fc8000f8ec0ff */
[----:B------:R-:W-:-:S13]  /*3fe0*/  ISETP.NE.AND P0, PT, R0, UR4, PT ;  /* 0x0000000400007c0c */ /* 0x000fda000bf05270 */
[----:B------:R-:W-:Y:S05]  /*3ff0*/  @P0 BRA `(.L_x_79) ;  /* 0x00000000003c0947 */ /* 0x000fea0003800000 */
[----:B------:R-:W1:Y:S01]  /*4000*/  S2R R2, SR_LANEID ;  /* 0x0000000000027919 */ /* 0x000e620000000000 */
[----:B------:R-:W-:Y:S01]  /*4010*/  ULOP3.LUT UR5, URZ, UR5, URZ, 0x33, !UPT ;  /* 0x00000005ff057292 */ /* 0x000fe2000f8e33ff */
[----:B------:R-:W-:Y:S01]  /*4020*/  LOP3.LUT R4, RZ, UR4, RZ, 0x33, !PT ;  /* 0x00000004ff047c12 */ /* 0x000fe2000f8e33ff */
[----:B------:R-:W-:Y:S02]  /*4030*/  VOTEU.ANY UR4, UPT, PT ;  /* 0x0000000000047886 */ /* 0x000fe400038e0100 */
[----:B------:R-:W-:Y:S01]  /*4040*/  UFLO.U32 UR4, UR4 ;  /* 0x00000004000472bd */ /* 0x000fe200080e0000 */
[----:B------:R-:W2:Y:S01]  /*4050*/  REDUX UR6, R4 ;  /* 0x00000000040673c4 */ /* 0x000ea20000000000 */
[----:B------:R-:W-:-:S06]  /*4060*/  IMAD.U32 R0, RZ, RZ, UR5 ;  /* 0x00000005ff007e24 */ /* 0x000fcc000f8e00ff */
[----:B------:R4:W-:Y:S01]  /*4070*/  UTCATOMSWS.AND URZ, UR5 ;  /* 0x0000000500ff79e3 */ /* 0x0009e20008000000 */
[----:B------:R-:W3:Y:S01]  /*4080*/  REDUX UR7, R0 ;  /* 0x00000000000773c4 */ /* 0x000ee20000000000 */
[----:B-1----:R-:W-:Y:S01]  /*4090*/  ISETP.EQ.U32.AND P0, PT, R2, UR4, PT ;  /* 0x0000000402007c0c */ /* 0x002fe2000bf02070 */
[----:B--2---:R-:W-:Y:S01]  /*40a0*/  IMAD.U32 R2, RZ, RZ, UR6 ;  /* 0x00000006ff027e24 */ /* 0x004fe2000f8e00ff */
[----:B---3--:R-:W-:-:S11]  /*40b0*/  MOV R3, UR7 ;  /* 0x0000000700037c02 */ /* 0x008fd60008000f00 */
[----:B------:R4:W-:Y:S04]  /*40c0*/  @P0 ATOMS.AND RZ, [UR8+0x14], R3 ;  /* 0x00001403ffff098c */ /* 0x0009e8000a800008 */
[----:B------:R4:W-:Y:S01]  /*40d0*/  @P0 ATOMS.AND RZ, [UR8+0x18], R2 ;  /* 0x00001802ffff098c */ /* 0x0009e2000a800008 */
[----:B------:R-:W-:Y:S05]  /*40e0*/  BRA `(.L_x_80) ;  /* 0x0000000000147947 */ /* 0x000fea0003800000 */
.L_x_79:
[----:B------:R-:W-:Y:S02]  /*40f0*/  MOV R2, 0x4110 ;  /* 0x0000411000027802 */ /* 0x000fe40000000f00 */
[----:B---3-5:R-:W-:Y:S05]  /*4100*/  CALL.REL.NOINC `($__internal_0_$__cuda_sm10x_tcgen05_guardrail_trap_col_being_dealloced_not_returned_by_alloc) ;  /* 0x0000006400f07944 */ /* 0x028fea0003c00000 */
[----:B------:R-:W-:Y:S05]  /*4110*/  BRA `(.L_x_80) ;  /* 0x0000000000087947 */ /* 0x000fea0003800000 */
.L_x_78:
[----:B------:R-:W-:Y:S02]  /*4120*/  MOV R2, 0x4140 ;  /* 0x0000414000027802 */ /* 0x000fe40000000f00 */
[----:B---3-5:R-:W-:Y:S05]  /*4130*/  CALL.REL.NOINC `($__internal_2_$__cuda_sm10x_tcgen05_guardrail_trap_unallocated_columns_being_dealloced) ;  /* 0x0000006400fc7944 */ /* 0x028fea0003c00000 */
.L_x_80:
[----:B------:R-:W-:Y:S01]  /*4140*/  NOP ;  /* 0x0000000000007918 */ /* 0x000fe20000000000 */
[----:B----4-:R-:W-:Y:S05]  /*4150*/  EXIT ;  /* 0x000000000000794d */ /* 0x010fea0003800000 */
.L_x_62:
[----:B------:R-:W-:-:S09]  /*4160*/  UISETP.NE.OR UP0, UPT, UR18, 0x3, !UP3 ;  /* 0x000000031200788c */ /* 0x000fd2000df05670 */
[----:B------:R-:W-:Y:S05]  /*4170*/  BRA.U UP0, `(.L_x_81) ;  /* 0x0000001100847547 */ /* 0x000fea000b800000 */
[----:B------:R-:W2:Y:S01]  /*4180*/  LDCU.64 UR4, c[0x0][0x888] ;  /* 0x00011100ff0477ac */ /* 0x000ea20008000a00 */
[----:B------:R-:W3:Y:S01]  /*4190*/  S2UR UR8, SR_CgaCtaId ;  /* 0x00000000000879c3 */ /* 0x000ee20000008800 */
[----:B------:R-:W-:Y:S02]  /*41a0*/  HFMA2 R9, -RZ, RZ, 0, 0 ;  /* 0x00000000ff097431 */ /* 0x000fe400000001ff */
[----:B------:R-:W-:Y:S01]  /*41b0*/  IMAD.MOV.U32 R11, RZ, RZ, 0x1 ;  /* 0x00000001ff0b7424 */ /* 0x000fe200078e00ff */
[----:B------:R-:W4:Y:S01]  /*41c0*/  LDCU UR40, c[0x0][0x370] ;  /* 0x00006e00ff2877ac */ /* 0x000f220008000800 */
[----:B------:R-:W-:Y:S01]  /*41d0*/  IMAD.MOV.U32 R10, RZ, RZ, RZ ;  /* 0x000000ffff0a7224 */ /* 0x000fe200078e00ff */
[----:B------:R-:W-:Y:S01]  /*41e0*/  MOV R3, 0x1000 ;  /* 0x0000100000037802 */ /* 0x000fe20000000f00 */
[----:B------:R-:W4:Y:S01]  /*41f0*/  LDCU.128 UR44, c[0x0][0xb10] ;  /* 0x00016200ff2c77ac */ /* 0x000f220008000c00 */
[----:B------:R-:W1:Y:S01]  /*4200*/  LDC.64 R12, c[0x0][0x348] ;  /* 0x0000d200ff0c7b82 */ /* 0x000e620000000a00 */
[----:B------:R-:W3:Y:S01]  /*4210*/  LDCU UR37, c[0x0][0x374] ;  /* 0x00006e80ff2577ac */ /* 0x000ee20008000800 */
[----:B------:R-:W3:Y:S01]  /*4220*/  LDCU.64 UR38, c[0x0][0x890] ;  /* 0x00011200ff2677ac */ /* 0x000ee20008000a00 */
[----:B------:R-:W3:Y:S01]  /*4230*/  LDCU UR15, c[0x0][0xb0c] ;  /* 0x00016180ff0f77ac */ /* 0x000ee20008000800 */
[----:B--2---:R-:W-:Y:S01]  /*4240*/  UISETP.NE.U32.AND UP0, UPT, UR4, URZ, UPT ;  /* 0x000000ff0400728c */ /* 0x004fe2000bf05070 */
[----:B------:R-:W2:Y:S01]  /*4250*/  LDCU UR54, c[0x0][0xb20] ;  /* 0x00016400ff3677ac */ /* 0x000ea20008000800 */
[----:B------:R-:W2:Y:S01]  /*4260*/  LDCU UR4, c[0x0][0xb30] ;  /* 0x00016600ff0477ac */ /* 0x000ea20008000800 */
[----:B------:R-:W-:Y:S01]  /*4270*/  UMOV UR21, 0x400 ;  /* 0x0000040000157882 */ /* 0x000fe20000000000 */
[----:B----4-:R-:W-:-:S02]  /*4280*/  UIMAD.WIDE.U32 UR52, UR40, UR44, URZ ;  /* 0x0000002c283472a5 */ /* 0x010fc4000f8e00ff */
[----:B---3--:R-:W-:Y:S02]  /*4290*/  UIMAD.WIDE.U32 UR6, UR37, UR47, URZ ;  /* 0x0000002f250672a5 */ /* 0x008fe4000f8e00ff */
[----:B------:R-:W-:Y:S02]  /*42a0*/  ULEA UR21, UR8, UR21, 0x18 ;  /* 0x0000001508157291 */ /* 0x000fe4000f8ec0ff */
[----:B------:R-:W-:Y:S02]  /*42b0*/  UISETP.NE.U32.AND UP6, UPT, UR38, URZ, UPT ;  /* 0x000000ff2600728c */ /* 0x000fe4000bfc5070 */
[----:B------:R-:W-:Y:S02]  /*42c0*/  UIADD3 UR43, UPT, UPT, UR21, 0xb8, URZ ;  /* 0x000000b8152b7890 */ /* 0x000fe4000fffe0ff */
[----:B------:R-:W-:Y:S02]  /*42d0*/  UIADD3 UR33, UPT, UPT, UR21, 0xa0, URZ ;  /* 0x000000a015217890 */ /* 0x000fe4000fffe0ff */
[----:B------:R-:W-:-:S02]  /*42e0*/  UIADD3 UR25, UPT, UPT, UR21, 0xa8, URZ ;  /* 0x000000a815197890 */ /* 0x000fc4000fffe0ff */
[----:B------:R-:W-:Y:S02]  /*42f0*/  UIADD3 UR17, UPT, UPT, UR21, 0xb0, URZ ;  /* 0x000000b015117890 */ /* 0x000fe4000fffe0ff */
[----:B------:R-:W-:Y:S02]  /*4300*/  UISETP.NE.AND.EX UP5, UPT, UR5, URZ, UPT, UP0 ;  /* 0x000000ff0500728c */ /* 0x000fe4000bfa5300 */
[----:B------:R-:W-:Y:S01]  /*4310*/  UISETP.NE.AND UP0, UPT, UR42, 0x1, UPT ;  /* 0x000000012a00788c */ /* 0x000fe2000bf05270 */
[----:B------:R-:W-:Y:S01]  /*4320*/  UMOV UR52, UR53 ;  /* 0x0000003500347c82 */ /* 0x000fe20008000000 */
[----:B------:R-:W-:Y:S01]  /*4330*/  UMOV UR51, UR7 ;  /* 0x0000000700337c82 */ /* 0x000fe20008000000 */
[----:B------:R-:W-:Y:S02]  /*4340*/  USEL UR41, URZ, 0x1, UP4 ;  /* 0x00000001ff297887 */ /* 0x000fe4000a000000 */
[----:B------:R-:W-:Y:S02]  /*4350*/  UISETP.NE.AND UP0, UPT, UR15, 0x1, UPT ;  /* 0x000000010f00788c */ /* 0x000fe4000bf05270 */
[----:B------:R-:W-:-:S02]  /*4360*/  UPLOP3.LUT UP4, UPT, UPT, UPT, UPT, 0x40, 0x4 ;  /* 0x000000000004789c */ /* 0x000fc40003f8e870 */
[----:B------:R-:W-:Y:S01]  /*4370*/  UISETP.GE.AND UP2, UPT, UR42, 0x1, UPT ;  /* 0x000000012a00788c */ /* 0x000fe2000bf46270 */
[----:B------:R-:W3:Y:S01]  /*4380*/  LDCU.64 UR22, c[0x0][0xb28] ;  /* 0x00016500ff1677ac */ /* 0x000ee20008000a00 */
[----:B------:R-:W-:Y:S02]  /*4390*/  UISETP.NE.AND.EX UP6, UPT, UR39, URZ, UPT, UP6 ;  /* 0x000000ff2700728c */ /* 0x000fe4000bfc5360 */
[----:B------:R-:W-:Y:S02]  /*43a0*/  UPRMT UR43, UR8, 0x654, UR43 ;  /* 0x00000654082b7896 */ /* 0x000fe4000800002b */
[----:B------:R-:W-:Y:S02]  /*43b0*/  UPRMT UR50, UR8, 0x654, UR33 ;  /* 0x0000065408327896 */ /* 0x000fe40008000021 */
[----:B------:R-:W-:Y:S02]  /*43c0*/  UPRMT UR49, UR8, 0x654, UR25 ;  /* 0x0000065408317896 */ /* 0x000fe40008000019 */
[----:B------:R-:W-:-:S02]  /*43d0*/  UPRMT UR48, UR8, 0x654, UR17 ;  /* 0x0000065408307896 */ /* 0x000fc40008000011 */
[----:B------:R-:W-:Y:S02]  /*43e0*/  USHF.R.U32.HI UR52, URZ, UR45, UR52 ;  /* 0x0000002dff347299 */ /* 0x000fe40008011634 */
[----:B--2---:R-:W-:Y:S02]  /*43f0*/  USHF.R.U32.HI UR51, URZ, UR54, UR51 ;  /* 0x00000036ff337299 */ /* 0x004fe40008011633 */
[----:B------:R-:W-:Y:S02]  /*4400*/  UISETP.NE.AND UP0, UPT, UR46, 0x1, UPT ;  /* 0x000000012e00788c */ /* 0x000fe4000bf05270 */
[----:B-1----:R-:W-:-:S11]  /*4410*/  UISETP.NE.AND UP3, UPT, UR4, 0x1, UPT ;  /* 0x000000010400788c */ /* 0x002fd6000bf65270 */
.L_x_92:
[C---:B------:R-:W-:Y:S02]  /*4420*/  LEA R8, R10.reuse, UR21, 0x3 ;  /* 0x000000150a087c11 */ /* 0x040fe4000f8e18ff */
[----:B------:R-:W-:Y:S02]  /*4430*/  SHF.L.U32 R5, R9, 0x1f, RZ ;  /* 0x0000001f09057819 */ /* 0x000fe400000006ff */
[----:B------:R-:W-:Y:S02]  /*4440*/  LEA R6, R10, UR21, 0x4 ;  /* 0x000000150a067c11 */ /* 0x000fe4000f8e20ff */
[----:B-1----:R-:W1:Y:S02]  /*4450*/  SYNCS.PHASECHK.TRANS64.TRYWAIT P0, [R8+URZ+0xf0], R5 ;  /* 0x0000f005080075a7 */ /* 0x002e6400080011ff */
[----:B-1----:R-:W-:Y:S05]  /*4460*/  @!P0 BRA `(.L_x_82) ;  /* 0x0000005c00cc8947 */ /* 0x002fea0003800000 */
.L_x_178:
[----:B-1----:R-:W1:Y:S01]  /*4470*/  LDS.128 R4, [R6+0x180] ;  /* 0x0001800006047984 */ /* 0x002e620000000c00 */
[----:B------:R-:W-:Y:S01]  /*4480*/  UISETP.GE.AND UP0, UPT, UR42, 0x1, UPT ;  /* 0x000000012a00788c */ /* 0x000fe2000bf06270 */
[----:B------:R-:W-:Y:S01]  /*4490*/  @!PT LDS RZ, [RZ] ;  /* 0x00000000fffff984 */ /* 0x000fe20000000800 */
[----:B------:R-:W-:Y:S01]  /*44a0*/  @!PT LDS RZ, [RZ] ;  /* 0x00000000fffff984 */ /* 0x000fe20000000800 */
[----:B------:R-:W-:Y:S01]  /*44b0*/  @!PT LDS RZ, [RZ] ;  /* 0x00000000fffff984 */ /* 0x000fe20000000800 */
[----:B------:R-:W-:Y:S01]  /*44c0*/  @!PT LDS RZ, [RZ] ;  /* 0x00000000fffff984 */ /* 0x000fe20000000800 */
[----:B------:R2:W-:Y:S06]  /*44d0*/  MEMBAR.ALL.CTA ;  /* 0x0000000000007992 */ /* 0x0005ec0000008000 */
[----:B--2---:R-:W2:Y:S01]  /*44e0*/  FENCE.VIEW.ASYNC.S ;  /* 0x00000000000073c6 */ /* 0x004ea20000000000 */
[----:B-1----:R-:W-:Y:S11]  /*44f0*/  LOP3.LUT P0, RZ, R6, 0x1, RZ, 0xc0, !PT ;  /* 0x0000000106ff7812 */ /* 0x002ff6000780c0ff */
[----:B------:R-:W-:Y:S02]  /*4500*/  @!UPT UIADD3 URZ, UPT, UPT, URZ, URZ, URZ ;  /* 0x000000fffffff290 */ /* 0x000fe4000fffe0ff */
[----:B--2---:R-:W-:Y:S01]  /*4510*/  VOTEU.ANY UP2, P0 ;  /* 0x0000000000ff7886 */ /* 0x004fe20000040100 */
[----:B------:R-:W-:Y:S11]  /*4520*/  PLOP3.LUT P0, PT, PT, PT, UP2, 0x80, 0x8 ;  /* 0x000000000008781c */ /* 0x000ff60003f0f028 */
[----:B------:R-:W-:Y:S02]  /*4530*/  @!UPT UIADD3 URZ, UPT, UPT, URZ, URZ, URZ ;  /* 0x000000fffffff290 */ /* 0x000fe4000fffe0ff */
[----:B------:R-:W-:Y:S02]  /*4540*/  @P0 SHF.R.U32.HI R0, RZ, 0x10, R5 ;  /* 0x00000010ff000819 */ /* 0x000fe40000011605 */
[----:B------:R-:W-:Y:S02]  /*4550*/  @P0 MOV R2, R4 ;  /* 0x0000000400020202 */ /* 0x000fe40000000f00 */
[----:B------:R-:W-:Y:S01]  /*4560*/  @P0 R2UR UR4, R0 ;  /* 0x00000000000402ca */ /* 0x000fe200000e0000 */
[----:B------:R-:W-:Y:S01]  /*4570*/  VIADD R0, R8, 0x100 ;  /* 0x0000010008007836 */ /* 0x000fe20000000000 */
[----:B------:R-:W-:Y:S02]  /*4580*/  @P0 LOP3.LUT R4, R5, 0xffff, RZ, 0xc0, !PT ;  /* 0x0000ffff05040812 */ /* 0x000fe400078ec0ff */
[----:B------:R-:W-:Y:S02]  /*4590*/  @P0 R2UR UR6, R2 ;  /* 0x00000000020602ca */ /* 0x000fe400000e0000 */
[----:B------:R-:W-:Y:S02]  /*45a0*/  PRMT R0, RZ, 0x654, R0 ;  /* 0x00000654ff007816 */ /* 0x000fe40000000000 */
[----:B------:R-:W-:Y:S02]  /*45b0*/  @P0 R2UR UR5, R4 ;  /* 0x00000000040502ca */ /* 0x000fe400000e0000 */
[----:B------:R1:W-:Y:S03]  /*45c0*/  SYNCS.ARRIVE.TRANS64.RED.A1T0 RZ, [R0+URZ], RZ ;  /* 0x000000ff00ff79a7 */ /* 0x0003e600081004ff */
[----:B------:R-:W-:Y:S04]  /*45d0*/  @UP2 UMOV UR29, UR4 ;  /* 0x00000004001d2c82 */ /* 0x000fe80008000000 */
[----:B------:R-:W-:Y:S04]  /*45e0*/  @UP2 UMOV UR14, UR6 ;  /* 0x00000006000e2c82 */ /* 0x000fe80008000000 */
[----:B------:R-:W-:Y:S01]  /*45f0*/  @UP2 UMOV UR13, UR5 ;  /* 0x00000005000d2c82 */ /* 0x000fe20008000000 */
[----:B------:R-:W-:Y:S05]  /*4600*/  BRA.U !UP0, `(.L_x_83) ;  /* 0x0000000108c07547 */ /* 0x000fea000b800000 */
[----:B------:R-:W-:Y:S02]  /*4610*/  UIMAD.WIDE.U32 UR18, UR13, UR47, URZ ;  /* 0x0000002f0d1272a5 */ /* 0x000fe4000f8e00ff */
[----:B------:R-:W-:Y:S02]  /*4620*/  UP2UR UR16, UPR, URZ, 0x4 ;  /* 0x00000004ff107883 */ /* 0x000fe40008000000 */
[----:B------:R-:W-:Y:S02]  /*4630*/  UISETP.NE.AND UP2, UPT, UR46, 0x1, UPT ;  /* 0x000000012e00788c */ /* 0x000fe4000bf45270 */
[----:B------:R-:W-:Y:S02]  /*4640*/  UIMAD.WIDE.U32 UR26, UR14, UR44, URZ ;  /* 0x0000002c0e1a72a5 */ /* 0x000fe4000f8e00ff */
[----:B------:R-:W-:Y:S02]  /*4650*/  USEL UR4, UR37, UR51, !UP2 ;  /* 0x0000003325047287 */ /* 0x000fe4000d000000 */
[----:B------:R-:W-:Y:S02]  /*4660*/  UISETP.NE.AND UP0, UPT, UR15, 0x1, UPT ;  /* 0x000000010f00788c */ /* 0x000fe4000bf05270 */
[----:B------:R-:W-:Y:S02]  /*4670*/  UP2UR UR20, UPR, URZ, 0x2 ;  /* 0x00000002ff147883 */ /* 0x000fe40008000000 */
[----:B------:R-:W-:Y:S02]  /*4680*/  UISETP.NE.AND UP1, UPT, UR42, 0x1, UPT ;  /* 0x000000012a00788c */ /* 0x000fe4000bf25270 */
[----:B---3--:R-:W-:Y:S02]  /*4690*/  UIMAD.WIDE.U32 UR8, UR4, UR22, URZ ;  /* 0x00000016040872a5 */ /* 0x008fe4000f8e00ff */
[----:B------:R-:W-:Y:S01]  /*46a0*/  USEL UR7, UR40, UR52, !UP0 ;  /* 0x0000003428077287 */ /* 0x000fe2000c000000 */
[----:B------:R-:W-:Y:S02]  /*46b0*/  UMOV UR5, UR19 ;  /* 0x0000001300057c82 */ /* 0x000fe40008000000 */
[----:B------:R-:W-:Y:S02]  /*46c0*/  USHF.R.U32.HI UR6, URZ, UR54, UR5 ;  /* 0x00000036ff067299 */ /* 0x000fe40008011605 */
[----:B------:R-:W-:Y:S02]  /*46d0*/  UIMAD.WIDE.U32 UR10, UR7, UR22, URZ ;  /* 0x00000016070a72a5 */ /* 0x000fe4000f8e00ff */
[----:B------:R-:W-:Y:S02]  /*46e0*/  USEL UR6, UR13, UR6, !UP2 ;  /* 0x000000060d067287 */ /* 0x000fe4000d000000 */
[----:B------:R-:W-:Y:S01]  /*46f0*/  UISETP.NE.AND UP2, UPT, UR16, URZ, UPT ;  /* 0x000000ff1000728c */ /* 0x000fe2000bf45270 */
[----:B------:R-:W-:Y:S02]  /*4700*/  UMOV UR5, UR27 ;  /* 0x0000001b00057c82 */ /* 0x000fe40008000000 */
[----:B------:R-:W-:Y:S03]  /*4710*/  USHF.R.U32.HI UR12, URZ, UR45, UR5 ;  /* 0x0000002dff0c7299 */ /* 0x000fe60008011605 */
[----:B------:R-:W-:Y:S02]  /*4720*/  UMOV UR5, UR9 ;  /* 0x0000000900057c82 */ /* 0x000fe40008000000 */
[----:B------:R-:W-:Y:S03]  /*4730*/  @UP1 USHF.R.U32.HI UR4, URZ, UR23, UR5 ;  /* 0x00000017ff041299 */ /* 0x000fe60008011605 */
[----:B------:R-:W-:Y:S01]  /*4740*/  UMOV UR5, UR11 ;  /* 0x0000000b00057c82 */ /* 0x000fe20008000000 */
[----:B------:R-:W-:Y:S02]  /*4750*/  UIMAD UR4, UR42, UR4, URZ ;  /* 0x000000042a0472a4 */ /* 0x000fe4000f8e02ff */
[----:B------:R-:W-:Y:S02]  /*4760*/  @UP1 USHF.R.U32.HI UR7, URZ, UR23, UR5 ;  /* 0x00000017ff071299 */ /* 0x000fe40008011605 */
[----:B------:R-:W-:Y:S02]  /*4770*/  USEL UR5, UR14, UR12, !UP0 ;  /* 0x0000000c0e057287 */ /* 0x000fe4000c000000 */
[----:B------:R-:W-:Y:S02]  /*4780*/  UIMAD.WIDE.U32 UR10, UR6, UR22, URZ ;  /* 0x00000016060a72a5 */ /* 0x000fe4000f8e00ff */
[----:B------:R-:W-:Y:S02]  /*4790*/  UIMAD UR8, UR42, UR7, URZ ;  /* 0x000000072a0872a4 */ /* 0x000fe4000f8e02ff */
[----:B------:R-:W-:Y:S03]  /*47a0*/  UISETP.GE.AND UP0, UPT, UR6, UR4, UPT ;  /* 0x000000040600728c */ /* 0x000fe6000bf06270 */
[----:B------:R-:W-:Y:S01]  /*47b0*/  UMOV UR4, UR11 ;  /* 0x0000000b00047c82 */ /* 0x000fe20008000000 */
[----:B------:R-:W-:Y:S02]  /*47c0*/  UISETP.GE.OR UP0, UPT, UR5, UR8, UP0 ;  /* 0x000000080500728c */ /* 0x000fe40008706670 */
[----:B------:R-:W-:Y:S02]  /*47d0*/  USHF.R.U32.HI UR4, URZ, UR23, UR4 ;  /* 0x00000017ff047299 */ /* 0x000fe40008011604 */
[----:B------:R-:W-:Y:S02]  /*47e0*/  UIMAD.WIDE.U32 UR8, UR5, UR22, URZ ;  /* 0x00000016050872a5 */ /* 0x000fe4000f8e00ff */
[----:B------:R-:W-:Y:S04]  /*47f0*/  USEL UR10, UR6, UR4, !UP1 ;  /* 0x00000004060a7287 */ /* 0x000fe8000c800000 */
[----:B------:R-:W-:Y:S01]  /*4800*/  UIADD3 UR11, UPT, UPT, -UR10, URZ, URZ ;  /* 0x000000ff0a0b7290 */ /* 0x000fe2000fffe1ff */
[----:B------:R-:W-:Y:S02]  /*4810*/  @!UP0 UMOV UR4, UR9 ;  /* 0x0000000900048c82 */ /* 0x000fe40008000000 */
[----:B------:R-:W-:Y:S02]  /*4820*/  @!UP0 USHF.R.U32.HI UR4, URZ, UR23, UR4 ;  /* 0x00000017ff048299 */ /* 0x000fe40008011604 */
[----:B------:R-:W-:Y:S02]  /*4830*/  UIMAD UR8, UR42, UR11, UR6 ;  /* 0x0000000b2a0872a4 */ /* 0x000fe4000f8e0206 */
[----:B------:R-:W-:Y:S02]  /*4840*/  @!UP0 USEL UR4, UR5, UR4, !UP1 ;  /* 0x0000000405048287 */ /* 0x000fe4000c800000 */
[----:B------:R-:W-:Y:S02]  /*4850*/  UISETP.NE.AND UP1, UPT, UR20, URZ, UPT ;  /* 0x000000ff1400728c */ /* 0x000fe4000bf25270 */
[----:B------:R-:W-:Y:S02]  /*4860*/  @!UP0 UIMAD UR8, UR7, UR8, UR4 ;  /* 0x00000008070882a4 */ /* 0x000fe4000f8e0204 */
[----:B------:R-:W-:Y:S02]  /*4870*/  @!UP0 UIADD3 UR9, UPT, UPT, UR10, -UR4, URZ ;  /* 0x800000040a098290 */ /* 0x000fe4000fffe0ff */
[----:B------:R-:W-:Y:S02]  /*4880*/  UIADD3 UR4, UPT, UPT, -UR5, URZ, URZ ;  /* 0x000000ff05047290 */ /* 0x000fe4000fffe1ff */
[----:B------:R-:W-:Y:S02]  /*4890*/  UIADD3 UR7, UPT, UPT, -UR6, URZ, URZ ;  /* 0x000000ff06077290 */ /* 0x000fe4000fffe1ff */
[----:B------:R-:W-:Y:S02]  /*48a0*/  @!UP0 UIMAD UR6, UR9, UR42, UR5 ;  /* 0x0000002a090682a4 */ /* 0x000fe4000f8e0205 */
[----:B------:R-:W-:Y:S02]  /*48b0*/  UIMAD UR14, UR15, UR4, UR14 ;  /* 0x000000040f0e72a4 */ /* 0x000fe4000f8e020e */
[----:B------:R-:W-:Y:S01]  /*48c0*/  UIMAD UR13, UR46, UR7, UR13 ;  /* 0x000000072e0d72a4 */ /* 0x000fe2000f8e020d */
[----:B------:R-:W-:Y:S02]  /*48d0*/  @!UP0 UMOV UR5, UR8 ;  /* 0x0000000800058c82 */ /* 0x000fe40008000000 */
[----:B------:R-:W-:Y:S02]  /*48e0*/  UIMAD UR14, UR5, UR15, UR14 ;  /* 0x0000000f050e72a4 */ /* 0x000fe4000f8e020e */
[----:B------:R-:W-:Y:S11]  /*48f0*/  UIMAD UR13, UR6, UR46, UR13 ;  /* 0x0000002e060d72a4 */ /* 0x000ff6000f8e020d */
[----:B------:R-:W-:Y:S01]  /*4900*/  @!UPT UIADD3 URZ, UPT, UPT, URZ, URZ, URZ ;  /* 0x000000fffffff290 */ /* 0x000fe2000fffe0ff */
.L_x_83:
[----:B------:R-:W2:Y:S01]  /*4910*/  @!UP3 LDCU.128 UR8, c[0x0][0xb10] ;  /* 0x00016200ff08b7ac */ /* 0x000ea20008000c00 */
[----:B------:R-:W-:Y:S02]  /*4920*/  ISETP.NE.U32.AND P0, PT, RZ, UR38, PT ;  /* 0x00000026ff007c0c */ /* 0x000fe4000bf05070 */
[----:B------:R-:W-:Y:S02]  /*4930*/  SHF.L.U32 R4, R11, 0x1f, RZ ;  /* 0x0000001f0b047819 */ /* 0x000fe400000006ff */
[----:B------:R-:W-:Y:S01]  /*4940*/  ISETP.NE.AND.EX P0, PT, RZ, UR39, PT, P0 ;  /* 0x00000027ff007c0c */ /* 0x000fe2000bf05300 */
[----:B------:R-:W4:Y:S01]  /*4950*/  @!UP3 LDCU UR5, c[0x0][0xb0c] ;  /* 0x00016180ff05b7ac */ /* 0x000f220008000800 */
[----:B------:R-:W-:Y:S02]  /*4960*/  USHF.L.U32 UR35, UR30, 0x6, URZ ;  /* 0x000000061e237899 */ /* 0x000fe400080006ff */
[----:B------:R-:W-:Y:S02]  /*4970*/  USHF.L.U32 UR34, UR31, 0x8, URZ ;  /* 0x000000081f227899 */ /* 0x000fe400080006ff */
[----:B--2---:R-:W-:Y:S07]  /*4980*/  UIMAD.WIDE.U32 UR6, UR14, UR8, URZ ;  /* 0x000000080e0672a5 */ /* 0x004fee000f8e00ff */
[----:B------:R-:W-:Y:S01]  /*4990*/  @!UP3 UMOV UR4, UR7 ;  /* 0x000000070004bc82 */ /* 0x000fe20008000000 */
[----:B----4-:R-:W-:Y:S02]  /*49a0*/  @!UP3 UISETP.NE.AND UP0, UPT, UR5, 0x1, UPT ;  /* 0x000000010500b88c */ /* 0x010fe4000bf05270 */
[----:B------:R-:W-:Y:S02]  /*49b0*/  @!UP3 USHF.R.U32.HI UR4, URZ, UR9, UR4 ;  /* 0x00000009ff04b299 */ /* 0x000fe40008011604 */
[----:B------:R-:W-:Y:S02]  /*49c0*/  UIMAD.WIDE.U32 UR6, UR13, UR11, URZ ;  /* 0x0000000b0d0672a5 */ /* 0x000fe4000f8e00ff */
[----:B------:R-:W-:Y:S02]  /*49d0*/  @!UP3 USEL UR8, UR14, UR4, !UP0 ;  /* 0x000000040e08b287 */ /* 0x000fe4000c000000 */
[----:B------:R-:W-:Y:S03]  /*49e0*/  @!UP3 UISETP.NE.AND UP0, UPT, UR10, 0x1, UPT ;  /* 0x000000010a00b88c */ /* 0x000fe6000bf05270 */
[----:B------:R-:W-:Y:S02]  /*49f0*/  @!UP3 UMOV UR6, UR7 ;  /* 0x000000070006bc82 */ /* 0x000fe40008000000 */
[----:B------:R-:W2:Y:S02]  /*4a00*/  @!UP3 LDCU UR4, c[0x0][0xb20] ;  /* 0x00016400ff04b7ac */ /* 0x000ea40008000800 */
[----:B--2---:R-:W-:Y:S04]  /*4a10*/  @!UP3 USHF.R.U32.HI UR6, URZ, UR4, UR6 ;  /* 0x00000004ff06b299 */ /* 0x004fe80008011606 */
[----:B------:R-:W-:Y:S04]  /*4a20*/  @!UP3 USEL UR6, UR13, UR6, !UP0 ;  /* 0x000000060d06b287 */ /* 0x000fe8000c000000 */
[----:B------:R-:W-:Y:S02]  /*4a30*/  @!UP3 UIADD3 UR4, UPT, UPT, -UR8, UR6, URZ ;  /* 0x000000060804b290 */ /* 0x000fe4000fffe1ff */
[----:B------:R-:W-:Y:S02]  /*4a40*/  @!UP3 UIADD3 UR6, UPT, UPT, UR8, -UR6, URZ ;  /* 0x800000060806b290 */ /* 0x000fe4000fffe0ff */
[----:B------:R-:W-:Y:S02]  /*4a50*/  @!UP3 UIMAD UR14, UR4, UR5, UR14 ;  /* 0x00000005040eb2a4 */ /* 0x000fe4000f8e020e */
[----:B------:R-:W-:Y:S01]  /*4a60*/  @!UP3 UIMAD UR13, UR6, UR10, UR13 ;  /* 0x0000000a060db2a4 */ /* 0x000fe2000f8e020d */
[----:B------:R-:W-:Y:S11]  /*4a70*/  BRA.U UP4, `(.L_x_84) ;  /* 0x0000000104107547 */ /* 0x000ff6000b800000 */
[----:B-1----:R-:W-:Y:S04]  /*4a80*/  MOV R0, UR41 ;  /* 0x0000002900007c02 */ /* 0x002fe80008000f00 */
[----:B------:R-:W-:Y:S04]  /*4a90*/  SHF.L.U32 R5, R0, 0x1f, RZ ;  /* 0x0000001f00057819 */ /* 0x000fe800000006ff */
[----:B------:R-:W1:Y:S02]  /*4aa0*/  SYNCS.PHASECHK.TRANS64.TRYWAIT P1, [UR21+0xe8], R5 ;  /* 0x0000e805ff0075a7 */ /* 0x000e640008021115 */
[----:B-1----:R-:W-:Y:S05]  /*4ab0*/  @!P1 BRA `(.L_x_85) ;  /* 0x00000058004c9947 */ /* 0x002fea0003800000 */
.L_x_84:
[----:B------:R-:W-:Y:S05]  /*4ac0*/  BRA.U !UP6, `(.L_x_86) ;  /* 0x000000010e387547 */ /* 0x000fea000b800000 */
[----:B------:R-:W-:Y:S01]  /*4ad0*/  UPLOP3.LUT UP1, UPT, UPT, UPT, UP5, 0x80, 0x8 ;  /* 0x000000000008789c */ /* 0x000fe20003f2f050 */
[----:B-1----:R-:W-:Y:S01]  /*4ae0*/  HFMA2 R0, -RZ, RZ, 0, 5.9604644775390625e-08 ;  /* 0x00000001ff007431 */ /* 0x002fe200000001ff */
[----:B------:R-:W1:Y:S01]  /*4af0*/  LDCU.64 UR8, c[0x0][0x358] ;  /* 0x00006b00ff0877ac */ /* 0x000e620008000a00 */
[----:B------:R-:W-:Y:S03]  /*4b00*/  IMAD.MOV.U32 R85, RZ, RZ, 0x1 ;  /* 0x00000001ff557424 */ /* 0x000fe600078e00ff */
[----:B------:R-:W-:Y:S05]  /*4b10*/  PLOP3.LUT P1, PT, PT, PT, UP1, 0x80, 0x8 ;  /* 0x000000000008781c */ /* 0x000fea0003f2f018 */
[----:B------:R-:W2:Y:S01]  /*4b20*/  @UP1 LDCU.64 UR4, c[0x0][0x888] ;  /* 0x00011100ff0417ac */ /* 0x000ea20008000a00 */
[----:B------:R-:W-:Y:S07]  /*4b30*/  @UP1 UIMAD UR6, UR36, UR38, URZ ;  /* 0x00000026240612a4 */ /* 0x000fee000f8e02ff */
[----:B------:R-:W-:Y:S01]  /*4b40*/  @!P1 PRMT R85, R0, 0x7610, R85 ;  /* 0x0000761000559816 */ /* 0x000fe20000000055 */
[----:B--2---:R-:W-:Y:S06]  /*4b50*/  @UP1 UIMAD.WIDE UR4, UR6, 0x4, UR4 ;  /* 0x00000004060418a5 */ /* 0x004fec000f8e0204 */
[----:B------:R-:W-:Y:S01]  /*4b60*/  IMAD.U32 R6, RZ, RZ, UR4 ;  /* 0x00000004ff067e24 */ /* 0x000fe2000f8e00ff */
[----:B------:R-:W-:Y:S04]  /*4b70*/  MOV R7, UR5 ;  /* 0x0000000500077c02 */ /* 0x000fe80008000f00 */
[----:B------:R-:W2:Y:S01]  /*4b80*/  @!UP1 LDCU UR4, c[0x0][0x880] ;  /* 0x00011000ff0497ac */ /* 0x000ea20008000800 */
[----:B-1---5:R4:W5:Y:S02]  /*4b90*/  @P1 LDG.E R41, desc[UR8][R6.64] ;  /* 0x0000000806291981 */ /* 0x022964000c1e1900 */
[----:B--2-4-:R-:W-:Y:S07]  /*4ba0*/  @!P1 IMAD.U32 R41, RZ, RZ, UR4 ;  /* 0x00000004ff299e24 */ /* 0x014fee000f8e00ff */
.L_x_86:
[----:B-----5:R-:W-:Y:S01]  /*4bb0*/  @!P0 FSETP.EQ.AND P2, PT, R41, RZ, PT ;  /* 0x000000ff2900820b */ /* 0x020fe20003f42000 */
[----:B------:R-:W-:Y:S01]  /*4bc0*/  @!UPT UIADD3 URZ, UPT, UPT, URZ, URZ, URZ ;  /* 0x000000fffffff290 */ /* 0x000fe2000fffe0ff */
[----:B------:R-:W-:Y:S11]  /*4bd0*/  @!P0 BRA `(.L_x_87) ;  /* 0x0000000000148947 */ /* 0x000ff60003800000 */
[----:B------:R-:W-:Y:S02]  /*4be0*/  LOP3.LUT P0, RZ, R85, 0xff, RZ, 0xc0, !PT ;  /* 0x000000ff55ff7812 */ /* 0x000fe4000780c0ff */
[----:B------:R-:W-:Y:S04]  /*4bf0*/  PLOP3.LUT P2, PT, PT, PT, UP1, 0x80, 0x8 ;  /* 0x000000000008781c */ /* 0x000fe80003f4f018 */
[----:B------:R-:W-:Y:S07]  /*4c00*/  PLOP3.LUT P2, PT, P2, PT, PT, 0x8, 0x80 ;  /* 0x000000000080781c */ /* 0x000fee000174e170 */
[----:B------:R-:W-:Y:S11]  /*4c10*/  @P0 FSETP.EQ.AND P2, PT, R41, RZ, PT ;  /* 0x000000ff2900020b */ /* 0x000ff60003f42000 */
[----:B------:R-:W-:Y:S02]  /*4c20*/  @!UPT UIADD3 URZ, UPT, UPT, URZ, URZ, URZ ;  /* 0x000000fffffff290 */ /* 0x000fe4000fffe0ff */
.L_x_87:
[----:B------:R-:W2:Y:S01]  /*4c30*/  SYNCS.PHASECHK.TRANS64.TRYWAIT P0, [UR21+0xc0], R4 ;  /* 0x0000c004ff0075a7 */ /* 0x000ea20008001115 */
[----:B------:R-:W-:Y:S04]  /*4c40*/  ELECT P1, URZ, PT ;  /* 0x0000000000ff782f */ /* 0x000fe80003820000 */
[----:B------:R-:W-:Y:S01]  /*4c50*/  PLOP3.LUT P1, PT, P2, P1, PT, 0xf2, 0x2f ;  /* 0x00000000002f781c */ /* 0x000fe20001723e72 */
[----:B------:R-:W-:Y:S01]  /*4c60*/  @!UPT UIADD3 URZ, UPT, UPT, URZ, URZ, URZ ;  /* 0x000000fffffff290 */ /* 0x000fe2000fffe0ff */
[----:B--2---:R-:W-:Y:S11]  /*4c70*/  @!P0 BRA `(.L_x_88) ;  /* 0x0000005400f48947 */ /* 0x004ff60003800000 */
.L_x_181:
[----:B------:R-:W-:Y:S01]  /*4c80*/  @!P1 IADD3 R2, P0, PT, R12, 0x580, RZ ;  /* 0x000005800c029810 */ /* 0x000fe20007f1e0ff */
[----:B------:R-:W-:Y:S01]  /*4c90*/  VOTEU.ALL UP0, P1 ;  /* 0x0000000000ff7886 */ /* 0x000fe20000800000 */
[----:B------:R-:W-:Y:S01]  /*4ca0*/  UMOV UR6, 0x0 ;  /* 0x0000000000067882 */ /* 0x000fe20000000000 */
[----:B------:R-:W-:Y:S01]  /*4cb0*/  UMOV UR7, 0x10000000 ;  /* 0x1000000000077882 */ /* 0x000fe20000000000 */
[----:B------:R-:W-:Y:S01]  /*4cc0*/  @!P1 R2UR UR5, R2 ;  /* 0x00000000020592ca */ /* 0x000fe200000e0000 */
[----:B-1----:R-:W-:Y:S01]  /*4cd0*/  @!P1 IMAD.X R0, RZ, RZ, R13, P0 ;  /* 0x000000ffff009224 */ /* 0x002fe200000e060d */
[----:B------:R-:W-:Y:S01]  /*4ce0*/  @!UP0 UIADD3 UR32, UPT, UPT, UR21, 0x200, URZ ;  /* 0x0000020015208890 */ /* 0x000fe2000fffe0ff */
[----:B------:R-:W-:Y:S03]  /*4cf0*/  VOTEU.ALL UP0, P1 ;  /* 0x0000000000ff7886 */ /* 0x000fe60000800000 */
[----:B------:R-:W-:Y:S01]  /*4d00*/  @!P1 R2UR UR4, R0 ;  /* 0x00000000000492ca */ /* 0x000fe200000e0000 */
[----:B------:R-:W-:Y:S06]  /*4d10*/  @!P1 IMAD.MOV.U32 R0, RZ, RZ, 0x1000 ;  /* 0x00001000ff009424 */ /* 0x000fec00078e00ff */
[----:B------:R-:W-:Y:S06]  /*4d20*/  IMAD.U32 R6, RZ, RZ, UR5 ;  /* 0x00000005ff067e24 */ /* 0x000fec000f8e00ff */
[----:B------:R-:W-:Y:S01]  /*4d30*/  IMAD.U32 R7, RZ, RZ, UR4 ;  /* 0x00000004ff077e24 */ /* 0x000fe2000f8e00ff */
[----:B------:R-:W-:Y:S04]  /*4d40*/  @!P1 R2UR UR4, R6 ;  /* 0x00000000060492ca */ /* 0x000fe800000e0000 */
[----:B------:R-:W-:Y:S11]  /*4d50*/  @!P1 R2UR UR5, R7 ;  /* 0x00000000070592ca */ /* 0x000ff600000e0000 */
[----:B------:R-:W-:Y:S02]  /*4d60*/  @!UPT UIADD3 URZ, UPT, UPT, URZ, URZ, URZ ;  /* 0x000000fffffff290 */ /* 0x000fe4000fffe0ff */
[----:B------:R1:W-:Y:S01]  /*4d70*/  @!UP0 UTMALDG.3D [UR32], [UR4], desc[UR6] ;  /* 0x00000620040085b4 */ /* 0x0003e20008011000 */
[----:B------:R1:W-:Y:S01]  /*4d80*/  @!P1 SYNCS.ARRIVE.TRANS64.RED.A0TR RZ, [UR21+0xa0], R0 ;  /* 0x0000a000ffff99a7 */ /* 0x0003e20008300415 */
[----:B------:R-:W-:Y:S01]  /*4d90*/  SYNCS.ARRIVE.TRANS64.RED.A1T0 RZ, [UR50], RZ ;  /* 0x000000ffffff79a7 */ /* 0x000fe20008100432 */
[----:B------:R-:W2:Y:S02]  /*4da0*/  SYNCS.PHASECHK.TRANS64.TRYWAIT P0, [UR21+0xc8], R4 ;  /* 0x0000c804ff0075a7 */ /* 0x000ea40008001115 */
[----:B-12---:R-:W-:Y:S05]  /*4db0*/  @!P0 BRA `(.L_x_89) ;  /* 0x0000005400bc8947 */ /* 0x006fea0003800000 */
.L_x_183:
[----:B------:R-:W-:Y:S01]  /*4dc0*/  @!P1 IADD3 R2, P0, PT, R12, 0x580, RZ ;  /* 0x000005800c029810 */ /* 0x000fe20007f1e0ff */
[----:B------:R-:W-:Y:S01]  /*4dd0*/  VOTEU.ALL UP0, P1 ;  /* 0x0000000000ff7886 */ /* 0x000fe20000800000 */
[----:B------:R-:W-:Y:S01]  /*4de0*/  UMOV UR6, 0x0 ;  /* 0x0000000000067882 */ /* 0x000fe20000000000 */
[----:B------:R-:W-:Y:S01]  /*4df0*/  UMOV UR7, 0x10000000 ;  /* 0x1000000000077882 */ /* 0x000fe20000000000 */
[----:B------:R-:W-:Y:S01]  /*4e00*/  @!P1 R2UR UR5, R2 ;  /* 0x00000000020592ca */ /* 0x000fe200000e0000 */
[----:B------:R-:W-:Y:S01]  /*4e10*/  @!P1 IMAD.X R0, RZ, RZ, R13, P0 ;  /* 0x000000ffff009224 */ /* 0x000fe200000e060d */
[----:B------:R-:W-:Y:S02]  /*4e20*/  @!UP0 UIADD3 UR26, UPT, UPT, UR34, 0x40, URZ ;  /* 0x00000040221a8890 */ /* 0x000fe4000fffe0ff */
[----:B------:R-:W-:Y:S02]  /*4e30*/  @!UP0 UIADD3 UR24, UPT, UPT, UR21, 0x1200, URZ ;  /* 0x0000120015188890 */ /* 0x000fe4000fffe0ff */
[----:B------:R-:W-:Y:S01]  /*4e40*/  @!P1 R2UR UR4, R0 ;  /* 0x00000000000492ca */ /* 0x000fe200000e0000 */
[----:B------:R-:W-:Y:S01]  /*4e50*/  VOTEU.ALL UP0, P1 ;  /* 0x0000000000ff7886 */ /* 0x000fe20000800000 */
[----:B------:R-:W-:Y:S01]  /*4e60*/  @!P1 IMAD.MOV.U32 R0, RZ, RZ, 0x1000 ;  /* 0x00001000ff009424 */ /* 0x000fe200078e00ff */
[----:B------:R-:W-:Y:S01]  /*4e70*/  UMOV UR27, UR35 ;  /* 0x00000023001b7c82 */ /* 0x000fe20008000000 */
[----:B------:R-:W-:Y:S03]  /*4e80*/  UMOV UR28, UR36 ;  /* 0x00000024001c7c82 */ /* 0x000fe60008000000 */
        /* <DEDUP_REMOVED lines=8> */
[----:B------:R-:W4:Y:S02]  /*4f10*/  SYNCS.PHASECHK.TRANS64.TRYWAIT P0, [UR21+0xd0], R4 ;  /* 0x0000d004ff0075a7 */ /* 0x000f240008001115 */
[----:B--2-4-:R-:W-:Y:S05]  /*4f20*/  @!P0 BRA `(.L_x_90) ;  /* 0x0000005400788947 */ /* 0x014fea0003800000 */
.L_x_185:
[----:B------:R-:W-:Y:S01]  /*4f30*/  @!P1 IADD3 R2, P0, PT, R12, 0x580, RZ ;  /* 0x000005800c029810 */ /* 0x000fe20007f1e0ff */
[----:B------:R-:W-:Y:S01]  /*4f40*/  VOTEU.ALL UP0, P1 ;  /* 0x0000000000ff7886 */ /* 0x000fe20000800000 */
[----:B------:R-:W-:Y:S01]  /*4f50*/  UMOV UR6, 0x0 ;  /* 0x0000000000067882 */ /* 0x000fe20000000000 */
[----:B------:R-:W-:Y:S01]  /*4f60*/  UMOV UR7, 0x10000000 ;  /* 0x1000000000077882 */ /* 0x000fe20000000000 */
[----:B------:R-:W-:Y:S01]  /*4f70*/  @!P1 R2UR UR5, R2 ;  /* 0x00000000020592ca */ /* 0x000fe200000e0000 */
[----:B------:R-:W-:Y:S01]  /*4f80*/  @!P1 IMAD.X R0, RZ, RZ, R13, P0 ;  /* 0x000000ffff009224 */ /* 0x000fe200000e060d */
[----:B------:R-:W-:Y:S01]  /*4f90*/  @!UP0 UIADD3 UR18, UPT, UPT, UR34, 0x80, URZ ;  /* 0x0000008022128890 */ /* 0x000fe2000fffe0ff */
[----:B------:R-:W-:Y:S01]  /*4fa0*/  VIADD R10, R10, 0x1 ;  /* 0x000000010a0a7836 */ /* 0x000fe20000000000 */
        /* <DEDUP_REMOVED lines=16> */
.L_x_187:
[----:B------:R-:W-:Y:S01]  /*50b0*/  @!P1 IADD3 R2, P0, PT, R12, 0x580, RZ ;  /* 0x000005800c029810 */ /* 0x000fe20007f1e0ff */
[----:B------:R-:W-:Y:S01]  /*50c0*/  VOTEU.ALL UP0, P1 ;  /* 0x0000000000ff7886 */ /* 0x000fe20000800000 */
[----:B------:R-:W-:Y:S01]  /*50d0*/  UMOV UR6, 0x0 ;  /* 0x0000000000067882 */ /* 0x000fe20000000000 */
[----:B------:R-:W-:Y:S01]  /*50e0*/  UMOV UR7, 0x10000000 ;  /* 0x1000000000077882 */ /* 0x000fe20000000000 */
[----:B------:R-:W-:Y:S01]  /*50f0*/  @!P1 R2UR UR5, R2 ;  /* 0x00000000020592ca */ /* 0x000fe200000e0000 */
[----:B------:R-:W-:Y:S01]  /*5100*/  @!P1 IMAD.X R0, RZ, RZ, R13, P0 ;  /* 0x000000ffff009224 */ /* 0x000fe200000e060d */
[----:B------:R-:W-:Y:S01]  /*5110*/  @!UP0 UIADD3 UR10, UPT, UPT, UR34, 0xc0, URZ ;  /* 0x000000c0220a8890 */ /* 0x000fe2000fffe0ff */
[----:B------:R-:W-:Y:S01]  /*5120*/  R2UR UR16, R87 ;  /* 0x00000000571072ca */ /* 0x000fe200000e0000 */
[----:B------:R-:W-:Y:S01]  /*5130*/  @!UP0 UIADD3 UR8, UPT, UPT, UR21, 0x3200, URZ ;  /* 0x0000320015088890 */ /* 0x000fe2000fffe0ff */
[----:B------:R-:W-:Y:S01]  /*5140*/  ISETP.NE.AND P0, PT, R10, 0x2, PT ;  /* 0x000000020a00780c */ /* 0x000fe20003f05270 */
[----:B------:R-:W-:Y:S01]  /*5150*/  @!UP0 UIADD3 UR9, UPT, UPT, UR21, 0xb8, URZ ;  /* 0x000000b815098890 */ /* 0x000fe2000fffe0ff */
[----:B------:R-:W-:Y:S01]  /*5160*/  @!P1 R2UR UR4, R0 ;  /* 0x00000000000492ca */ /* 0x000fe200000e0000 */
[----:B------:R-:W-:Y:S01]  /*5170*/  VOTEU.ALL UP0, P1 ;  /* 0x0000000000ff7886 */ /* 0x000fe20000800000 */
[----:B------:R-:W-:Y:S01]  /*5180*/  UMOV UR11, UR35 ;  /* 0x00000023000b7c82 */ /* 0x000fe20008000000 */
[----:B------:R-:W-:Y:S01]  /*5190*/  UMOV UR12, UR36 ;  /* 0x00000024000c7c82 */ /* 0x000fe20008000000 */
[----:B------:R-:W-:Y:S01]  /*51a0*/  SEL R0, RZ, 0x1, P0 ;  /* 0x00000001ff007807 */ /* 0x000fe20000000000 */
[----:B------:R-:W-:Y:S01]  /*51b0*/  UIADD3 UR31, UPT, UPT, UR13, UR59, URZ ;  /* 0x0000003b0d1f7290 */ /* 0x000fe2000fffe0ff */
[----:B-1----:R-:W-:Y:S01]  /*51c0*/  IMAD.U32 R4, RZ, RZ, UR5 ;  /* 0x00000005ff047e24 */ /* 0x002fe2000f8e00ff */
[----:B------:R-:W-:Y:S01]  /*51d0*/  LOP3.LUT R11, R11, 0x1, RZ, 0x3c, !PT ;  /* 0x000000010b0b7812 */ /* 0x000fe200078e3cff */
[----:B------:R-:W-:Y:S01]  /*51e0*/  UMOV UR36, UR29 ;  /* 0x0000001d00247c82 */ /* 0x000fe20008000000 */
[----:B------:R-:W-:Y:S01]  /*51f0*/  LOP3.LUT R9, R9, R0, RZ, 0x3c, !PT ;  /* 0x0000000009097212 */ /* 0x000fe200078e3cff */
[----:B------:R-:W-:Y:S01]  /*5200*/  UIADD3 UR30, UPT, UPT, UR14, UR16, URZ ;  /* 0x000000100e1e7290 */ /* 0x000fe2000fffe0ff */
[----:B------:R-:W-:Y:S01]  /*5210*/  SEL R10, R10, RZ, P0 ;  /* 0x000000ff0a0a7207 */ /* 0x000fe20000000000 */
[----:B------:R-:W-:Y:S01]  /*5220*/  UPLOP3.LUT UP4, UPT, UPT, UPT, UPT, 0x80, 0x8 ;  /* 0x000000000008789c */ /* 0x000fe20003f8f070 */
[----:B------:R-:W-:Y:S01]  /*5230*/  IMAD.U32 R5, RZ, RZ, UR4 ;  /* 0x00000004ff057e24 */ /* 0x000fe2000f8e00ff */
[----:B------:R-:W-:Y:S04]  /*5240*/  @!P1 R2UR UR4, R4 ;  /* 0x00000000040492ca */ /* 0x000fe800000e0000 */
[----:B------:R-:W-:Y:S11]  /*5250*/  @!P1 R2UR UR5, R5 ;  /* 0x00000000050592ca */ /* 0x000ff600000e0000 */
[----:B------:R-:W-:Y:S02]  /*5260*/  @!UPT UIADD3 URZ, UPT, UPT, URZ, URZ, URZ ;  /* 0x000000fffffff290 */ /* 0x000fe4000fffe0ff */
[----:B------:R1:W-:Y:S01]  /*5270*/  @!UP0 UTMALDG.3D [UR8], [UR4], desc[UR6] ;  /* 0x00000608040085b4 */ /* 0x0003e20008011000 */
[----:B------:R1:W-:Y:S01]  /*5280*/  @!P1 SYNCS.ARRIVE.TRANS64.RED.A0TR RZ, [UR21+0xb8], R3 ;  /* 0x0000b803ffff99a7 */ /* 0x0003e20008300415 */
[----:B------:R-:W-:Y:S01]  /*5290*/  SYNCS.ARRIVE.TRANS64.RED.A1T0 RZ, [UR43], RZ ;  /* 0x000000ffffff79a7 */ /* 0x000fe2000810042b */
[----:B------:R-:W-:Y:S05]  /*52a0*/  BRA.U UP2, `(.L_x_92) ;  /* 0xfffffff1025c7547 */ /* 0x000fea000b83ffff */
[----:B-1----:R-:W-:-:S04]  /*52b0*/  SHF.L.U32 R3, R11, 0x1f, RZ ;  /* 0x0000001f0b037819 */ /* 0x002fc800000006ff */
[----:B------:R-:W1:Y:S02]  /*52c0*/  SYNCS.PHASECHK.TRANS64.TRYWAIT P0, [UR21+0xc0], R3 ;  /* 0x0000c003ff0075a7 */ /* 0x000e640008001115 */
[----:B-1----:R-:W-:Y:S05]  /*52d0*/  @!P0 BRA `(.L_x_93) ;  /* 0x0000005000bc8947 */ /* 0x002fea0003800000 */
.L_x_189:
[----:B------:R-:W2:Y:S02]  /*52e0*/  SYNCS.PHASECHK.TRANS64.TRYWAIT P0, [UR21+0xc8], R3 ;  /* 0x0000c803ff0075a7 */ /* 0x000ea40008001115 */
[----:B--2---:R-:W-:Y:S05]  /*52f0*/  @!P0 BRA `(.L_x_94) ;  /* 0x0000005000cc8947 */ /* 0x004fea0003800000 */
.L_x_191:
[----:B------:R-:W2:Y:S02]  /*5300*/  SYNCS.PHASECHK.TRANS64.TRYWAIT P0, [UR21+0xd0], R3 ;  /* 0x0000d003ff0075a7 */ /* 0x000ea40008001115 */
[----:B--2---:R-:W-:Y:S05]  /*5310*/  @!P0 BRA `(.L_x_95) ;  /* 0x0000005000dc8947 */ /* 0x004fea0003800000 */
.L_x_193:
[----:B-1----:R-:W-:-:S07]  /*5320*/  MOV R0, UR21 ;  /* 0x0000001500007c02 */ /* 0x002fce0008000f00 */
.L_x_96:
[----:B-1----:R-:W-:-:S04]  /*5330*/  SHF.L.U32 R3, R11, 0x1f, RZ ;  /* 0x0000001f0b037819 */ /* 0x002fc800000006ff */
[----:B------:R1:W2:Y:S03]  /*5340*/  SYNCS.PHASECHK.TRANS64.TRYWAIT P0, [R0+URZ+0xd8], R3 ;  /* 0x0000d803000075a7 */ /* 0x0002a600080011ff */
[----:B--2---:R-:W-:Y:S05]  /*5350*/  @!P0 NANOSLEEP.SYNCS 0x989680 ;  /* 0x009896800000895d */ /* 0x004fea0003900000 */
[----:B------:R-:W2:Y:S02]  /*5360*/  @!P0 SYNCS.PHASECHK.TRANS64 P0, [R0+URZ+0xd8], R3 ;  /* 0x0000d803000085a7 */ /* 0x000ea400080010ff */
[----:B--23--:R-:W-:Y:S05]  /*5370*/  @P0 EXIT ;  /* 0x000000000000094d */ /* 0x00cfea0003800000 */
[----:B------:R-:W-:Y:S05]  /*5380*/  BRA `(.L_x_96) ;  /* 0xfffffffc00e87947 */ /* 0x000fea000383ffff */
.L_x_81:
[----:B------:R-:W-:-:S06]  /*5390*/  UISETP.GE.AND UP0, UPT, UR18, 0x4, UPT ;  /* 0x000000041200788c */ /* 0x000fcc000bf06270 */
[----:B------:R-:W-:-:S13]  /*53a0*/  PLOP3.LUT P0, PT, PT, PT, UP0, 0x80, 0x8 ;  /* 0x000000000008781c */ /* 0x000fda0003f0f008 */
[----:B-1----:R-:W-:Y:S05]  /*53b0*/  @!P0 EXIT ;  /* 0x000000000000894d */ /* 0x002fea0003800000 */
[----:B------:R-:W1:Y:S08]  /*53c0*/  S2UR UR4, SR_CgaCtaId ;  /* 0x00000000000479c3 */ /* 0x000e700000008800 */
[----:B------:R-:W-:Y:S01]  /*53d0*/  BAR.SYNC.DEFER_BLOCKING 0x6, 0xa0 ;  /* 0x0182800000007b1d */ /* 0x000fe20000010000 */
[C---:B------:R-:W-:Y:S01]  /*53e0*/  IMAD.SHL.U32 R7, R95.reuse, 0x40, RZ ;  /* 0x000000405f077824 */ /* 0x040fe200078e00ff */
[C---:B------:R-:W-:Y:S01]  /*53f0*/  LOP3.LUT R97, R95.reuse, 0x60, RZ, 0xc0, !PT ;  /* 0x000000605f617812 */ /* 0x040fe200078ec0ff */
[----:B------:R-:W-:-:S02]  /*5400*/  IMAD.SHL.U32 R4, R95, 0x20, RZ ;  /* 0x000000205f047824 */ /* 0x000fc400078e00ff */
[----:B------:R-:W-:Y:S02]  /*5410*/  HFMA2 R36, -RZ, RZ, 0, 0 ;  /* 0x00000000ff247431 */ /* 0x000fe400000001ff */
[----:B------:R-:W-:Y:S01]  /*5420*/  IMAD.SHL.U32 R6, R95, 0x2, RZ ;  /* 0x000000025f067824 */ /* 0x000fe200078e00ff */
[----:B------:R-:W-:Y:S01]  /*5430*/  UMOV UR44, 0x400 ;  /* 0x00000400002c7882 */ /* 0x000fe20000000000 */
[----:B------:R-:W2:Y:S01]  /*5440*/  LDC.64 R82, c[0x0][0x8b0] ;  /* 0x00022c00ff527b82 */ /* 0x000ea20000000a00 */
[----:B------:R-:W-:Y:S01]  /*5450*/  LOP3.LUT R5, R7, 0x180, RZ, 0xc0, !PT ;  /* 0x0000018007057812 */ /* 0x000fe200078ec0ff */
[----:B------:R-:W-:Y:S01]  /*5460*/  IMAD.U32 R37, R95, 0x10000, RZ ;  /* 0x000100005f257824 */ /* 0x000fe200078e00ff */
[----:B------:R-:W-:Y:S01]  /*5470*/  LOP3.LUT R4, R4, 0xc00, RZ, 0xc0, !PT ;  /* 0x00000c0004047812 */ /* 0x000fe200078ec0ff */
[----:B------:R-:W-:Y:S01]  /*5480*/  IMAD.MOV.U32 R94, RZ, RZ, RZ ;  /* 0x000000ffff5e7224 */ /* 0x000fe200078e00ff */
[----:B------:R-:W-:Y:S01]  /*5490*/  LOP3.LUT R6, R5, 0x20, R6, 0xf8, !PT ;  /* 0x0000002005067812 */ /* 0x000fe200078ef806 */
[----:B------:R-:W-:Y:S01]  /*54a0*/  IMAD.SHL.U32 R5, R95, 0x8, RZ ;  /* 0x000000085f057824 */ /* 0x000fe200078e00ff */
[----:B------:R-:W-:Y:S01]  /*54b0*/  LOP3.LUT R4, R4, 0x40, R7, 0xf8, !PT ;  /* 0x0000004004047812 */ /* 0x000fe200078ef807 */
[----:B------:R-:W3:Y:S01]  /*54c0*/  LDC.64 R80, c[0x0][0x8a8] ;  /* 0x00022a00ff507b82 */ /* 0x000ee20000000a00 */
[----:B------:R-:W-:Y:S01]  /*54d0*/  LOP3.LUT R37, R37, 0x600000, RZ, 0xc0, !PT ;  /* 0x0060000025257812 */ /* 0x000fe200078ec0ff */
[----:B------:R-:W-:Y:S01]  /*54e0*/  IMAD.MOV.U32 R89, RZ, RZ, RZ ;  /* 0x000000ffff597224 */ /* 0x000fe200078e00ff */
[----:B------:R-:W-:-:S02]  /*54f0*/  LOP3.LUT R95, R95, 0x2, RZ, 0xc0, !PT ;  /* 0x000000025f5f7812 */ /* 0x000fc400078ec0ff */
[----:B------:R-:W-:Y:S02]  /*5500*/  CS2R R92, SRZ ;  /* 0x00000000005c7805 */ /* 0x000fe4000001ff00 */
[----:B------:R-:W-:Y:S01]  /*5510*/  LOP3.LUT R5, R6, 0x30, R5, 0x78, !PT ;  /* 0x0000003006057812 */ /* 0x000fe200078e7805 */
[----:B------:R-:W4:Y:S01]  /*5520*/  LDCU UR57, c[0x0][0x370] ;  /* 0x00006e00ff3977ac */ /* 0x000f220008000800 */
[----:B------:R-:W-:Y:S01]  /*5530*/  LOP3.LUT R4, R4, 0x200, R7, 0xf8, !PT ;  /* 0x0000020004047812 */ /* 0x000fe200078ef807 */
[----:B------:R-:W-:Y:S01]  /*5540*/  IMAD.MOV R90, RZ, RZ, -R95 ;  /* 0x000000ffff5a7224 */ /* 0x000fe200078e0a5f */
[----:B------:R-:W-:Y:S01]  /*5550*/  MOV R91, RZ ;  /* 0x000000ff005b7202 */ /* 0x000fe20000000f00 */
[----:B-1----:R-:W-:Y:S01]  /*5560*/  ULEA UR44, UR4, UR44, 0x18 ;  /* 0x0000002c042c7291 */ /* 0x002fe2000f8ec0ff */
[----:B------:R-:W-:Y:S01]  /*5570*/  LOP3.LUT R84, R4, R5, RZ, 0xfc, !PT ;  /* 0x0000000504547212 */ /* 0x000fe200078efcff */
[----:B------:R-:W1:Y:S02]  /*5580*/  LDCU.64 UR62, c[0x0][0x348] ;  /* 0x00006900ff3e77ac */ /* 0x000e640008000a00 */
[----:B------:R-:W-:-:S02]  /*5590*/  UIADD3 UR4, UPT, UPT, UR44, 0x4200, URZ ;  /* 0x000042002c047890 */ /* 0x000fc4000fffe0ff */
[----:B------:R-:W-:-:S03]  /*55a0*/  UIADD3 UR5, UPT, UPT, UR44, 0x200, URZ ;  /* 0x000002002c057890 */ /* 0x000fc6000fffe0ff */
[----:B------:R-:W4:Y:S01]  /*55b0*/  LDS R0, [UR44+0x1a0] ;  /* 0x0001a02cff007984 */ /* 0x000f220008000800 */
[----:B------:R-:W1:Y:S01]  /*55c0*/  LDCU UR43, c[0x0][0xb0c] ;  /* 0x00016180ff2b77ac */ /* 0x000e620008000800 */
[----:B------:R-:W-:Y:S02]  /*55d0*/  IMAD.U32 R96, RZ, RZ, UR4 ;  /* 0x00000004ff607e24 */ /* 0x000fe4000f8e00ff */
[----:B------:R-:W-:Y:S01]  /*55e0*/  IMAD.U32 R98, RZ, RZ, UR5 ;  /* 0x00000005ff627e24 */ /* 0x000fe2000f8e00ff */
[----:B------:R-:W1:Y:S01]  /*55f0*/  LDCU UR39, c[0x0][0xb30] ;  /* 0x00016600ff2777ac */ /* 0x000e620008000800 */
[----:B------:R-:W1:Y:S01]  /*5600*/  LDCU.64 UR46, c[0x0][0x888] ;  /* 0x00011100ff2e77ac */ /* 0x000e620008000a00 */
[----:B------:R-:W1:Y:S01]  /*5610*/  LDCU.64 UR40, c[0x0][0xb28] ;  /* 0x00016500ff2877ac */ /* 0x000e620008000a00 */
[----:B------:R-:W1:Y:S01]  /*5620*/  LDCU.64 UR60, c[0x0][0x890] ;  /* 0x00011200ff3c77ac */ /* 0x000e620008000a00 */
[----:B------:R-:W1:Y:S01]  /*5630*/  LDCU.128 UR52, c[0x0][0xb10] ;  /* 0x00016200ff3477ac */ /* 0x000e620008000c00 */
[----:B------:R-:W1:Y:S02]  /*5640*/  LDCU UR56, c[0x0][0x374] ;  /* 0x00006e80ff3877ac */ /* 0x000e640008000800 */
[----:B-1234-:R-:W-:-:S07]  /*5650*/  IMAD.IADD R37, R0, 0x1, R37 ;  /* 0x0000000100257824 */ /* 0x01efce00078e0225 */
.L_x_138:
[C---:B------:R-:W-:Y:S02]  /*5660*/  LEA R3, R89.reuse, UR44, 0x3 ;  /* 0x0000002c59037c11 */ /* 0x040fe4000f8e18ff */
[----:B------:R-:W-:Y:S02]  /*5670*/  SHF.L.U32 R0, R92, 0x1f, RZ ;  /* 0x0000001f5c007819 */ /* 0x000fe400000006ff */
[----:B------:R-:W-:Y:S02]  /*5680*/  LEA R5, R89, UR44, 0x4 ;  /* 0x0000002c59057c11 */ /* 0x000fe4000f8e20ff */
[----:B-1----:R-:W1:Y:S02]  /*5690*/  SYNCS.PHASECHK.TRANS64.TRYWAIT P0, [R3+URZ+0xf0], R0 ;  /* 0x0000f000030075a7 */ /* 0x002e6400080011ff */
[----:B-1----:R-:W-:Y:S05]  /*56a0*/  @!P0 BRA `(.L_x_97) ;  /* 0x0000005000108947 */ /* 0x002fea0003800000 */
.L_x_194:
[----:B------:R-:W2:Y:S01]  /*56b0*/  LDS.128 R4, [R5+0x180] ;  /* 0x0001800005047984 */ /* 0x000ea20000000c00 */
[----:B------:R-:W-:Y:S01]  /*56c0*/  UISETP.GE.AND UP0, UPT, UR42, 0x1, UPT ;  /* 0x000000012a00788c */ /* 0x000fe2000bf06270 */
[----:B------:R-:W-:Y:S01]  /*56d0*/  @!PT LDS RZ, [RZ] ;  /* 0x00000000fffff984 */ /* 0x000fe20000000800 */
[----:B------:R-:W-:Y:S01]  /*56e0*/  @!PT LDS RZ, [RZ] ;  /* 0x00000000fffff984 */ /* 0x000fe20000000800 */
[----:B------:R-:W-:Y:S01]  /*56f0*/  @!PT LDS RZ, [RZ] ;  /* 0x00000000fffff984 */ /* 0x000fe20000000800 */
[----:B------:R-:W-:Y:S01]  /*5700*/  @!PT LDS RZ, [RZ] ;  /* 0x00000000fffff984 */ /* 0x000fe20000000800 */
[----:B------:R3:W-:Y:S06]  /*5710*/  MEMBAR.ALL.CTA ;  /* 0x0000000000007992 */ /* 0x0007ec0000008000 */
[----:B---3--:R-:W3:Y:S01]  /*5720*/  FENCE.VIEW.ASYNC.S ;  /* 0x00000000000073c6 */ /* 0x008ee20000000000 */
[----:B--2---:R-:W-:Y:S11]  /*5730*/  LOP3.LUT P0, RZ, R6, 0x1, RZ, 0xc0, !PT ;  /* 0x0000000106ff7812 */ /* 0x004ff6000780c0ff */
[----:B------:R-:W-:Y:S02]  /*5740*/  @!UPT UIADD3 URZ, UPT, UPT, URZ, URZ, URZ ;  /* 0x000000fffffff290 */ /* 0x000fe4000fffe0ff */
[----:B---3--:R-:W-:Y:S01]  /*5750*/  VOTEU.ANY UP1, P0 ;  /* 0x0000000000ff7886 */ /* 0x008fe20000020100 */
[----:B------:R-:W-:Y:S01]  /*5760*/  PLOP3.LUT P0, PT, PT, PT, UP1, 0x80, 0x8 ;  /* 0x000000000008781c */ /* 0x000fe20003f0f018 */
[----:B------:R-:W-:Y:S11]  /*5770*/  UP2UR UR45, UPR, URZ, 0x2 ;  /* 0x00000002ff2d7883 */ /* 0x000ff60008000000 */
[----:B------:R-:W-:Y:S01]  /*5780*/  @!UPT UIADD3 URZ, UPT, UPT, URZ, URZ, URZ ;  /* 0x000000fffffff290 */ /* 0x000fe2000fffe0ff */
[----:B-1----:R-:W-:Y:S02]  /*5790*/  @P0 SHF.R.U32.HI R0, RZ, 0x10, R5 ;  /* 0x00000010ff000819 */ /* 0x002fe40000011605 */
        /* <DEDUP_REMOVED lines=12> */
[----:B------:R-:W2:Y:S01]  /*5860*/  LDCU UR12, c[0x0][0xb20] ;  /* 0x00016400ff0c77ac */ /* 0x000ea20008000800 */
[----:B------:R-:W-:Y:S02]  /*5870*/  UIMAD.WIDE.U32 UR4, UR56, UR55, URZ ;  /* 0x00000037380472a5 */ /* 0x000fe4000f8e00ff */
[----:B------:R-:W-:Y:S02]  /*5880*/  UIMAD.WIDE.U32 UR6, UR57, UR52, URZ ;  /* 0x00000034390672a5 */ /* 0x000fe4000f8e00ff */
[----:B------:R-:W-:Y:S02]  /*5890*/  UISETP.NE.AND UP0, UPT, UR54, 0x1, UPT ;  /* 0x000000013600788c */ /* 0x000fe4000bf05270 */
[----:B------:R-:W-:Y:S02]  /*58a0*/  UIMAD.WIDE.U32 UR8, UR37, UR55, URZ ;  /* 0x00000037250872a5 */ /* 0x000fe4000f8e00ff */
[----:B------:R-:W-:Y:S02]  /*58b0*/  UIMAD.WIDE.U32 UR10, UR38, UR52, URZ ;  /* 0x00000034260a72a5 */ /* 0x000fe4000f8e00ff */
[----:B------:R-:W-:Y:S02]  /*58c0*/  UISETP.NE.AND UP1, UPT, UR43, 0x1, UPT ;  /* 0x000000012b00788c */ /* 0x000fe4000bf25270 */
[----:B------:R-:W-:Y:S01]  /*58d0*/  UISETP.NE.AND UP2, UPT, UR42, 0x1, UPT ;  /* 0x000000012a00788c */ /* 0x000fe2000bf45270 */
[----:B------:R-:W-:Y:S02]  /*58e0*/  UMOV UR4, UR5 ;  /* 0x0000000500047c82 */ /* 0x000fe40008000000 */
[----:B--2---:R-:W-:Y:S03]  /*58f0*/  USHF.R.U32.HI UR5, URZ, UR12, UR4 ;  /* 0x0000000cff057299 */ /* 0x004fe60008011604 */
[----:B------:R-:W-:Y:S02]  /*5900*/  UMOV UR4, UR7 ;  /* 0x0000000700047c82 */ /* 0x000fe40008000000 */
[----:B------:R-:W-:Y:S02]  /*5910*/  USHF.R.U32.HI UR7, URZ, UR53, UR4 ;  /* 0x00000035ff077299 */ /* 0x000fe40008011604 */
[----:B------:R-:W-:Y:S02]  /*5920*/  USEL UR4, UR56, UR5, !UP0 ;  /* 0x0000000538047287 */ /* 0x000fe4000c000000 */
[----:B------:R-:W-:Y:S01]  /*5930*/  USEL UR7, UR57, UR7, !UP1 ;  /* 0x0000000739077287 */ /* 0x000fe2000c800000 */
[----:B------:R-:W-:Y:S01]  /*5940*/  UMOV UR5, UR9 ;  /* 0x0000000900057c82 */ /* 0x000fe20008000000 */
[----:B------:R-:W-:Y:S02]  /*5950*/  UIMAD.WIDE.U32 UR8, UR4, UR40, URZ ;  /* 0x00000028040872a5 */ /* 0x000fe4000f8e00ff */
[----:B------:R-:W-:Y:S03]  /*5960*/  USHF.R.U32.HI UR6, URZ, UR12, UR5 ;  /* 0x0000000cff067299 */ /* 0x000fe60008011605 */
[----:B------:R-:W-:Y:S01]  /*5970*/  UMOV UR5, UR11 ;  /* 0x0000000b00057c82 */ /* 0x000fe20008000000 */
[----:B------:R-:W-:Y:S02]  /*5980*/  UIMAD.WIDE.U32 UR10, UR7, UR40, URZ ;  /* 0x00000028070a72a5 */ /* 0x000fe4000f8e00ff */
[----:B------:R-:W-:Y:S02]  /*5990*/  USHF.R.U32.HI UR12, URZ, UR53, UR5 ;  /* 0x00000035ff0c7299 */ /* 0x000fe40008011605 */
[----:B------:R-:W-:Y:S01]  /*59a0*/  USEL UR6, UR37, UR6, !UP0 ;  /* 0x0000000625067287 */ /* 0x000fe2000c000000 */
[----:B------:R-:W-:Y:S02]  /*59b0*/  UMOV UR5, UR9 ;  /* 0x0000000900057c82 */ /* 0x000fe40008000000 */
[----:B------:R-:W-:Y:S01]  /*59c0*/  UMOV UR10, UR11 ;  /* 0x0000000b000a7c82 */ /* 0x000fe20008000000 */
[----:B------:R-:W-:Y:S02]  /*59d0*/  @UP2 USHF.R.U32.HI UR4, URZ, UR41, UR5 ;  /* 0x00000029ff042299 */ /* 0x000fe40008011605 */
[----:B------:R-:W-:Y:S02]  /*59e0*/  @UP2 USHF.R.U32.HI UR7, URZ, UR41, UR10 ;  /* 0x00000029ff072299 */ /* 0x000fe4000801160a */
[----:B------:R-:W-:Y:S02]  /*59f0*/  UIMAD UR4, UR42, UR4, URZ ;  /* 0x000000042a0472a4 */ /* 0x000fe4000f8e02ff */
[----:B------:R-:W-:Y:S02]  /*5a00*/  UIMAD.WIDE.U32 UR10, UR6, UR40, URZ ;  /* 0x00000028060a72a5 */ /* 0x000fe4000f8e00ff */
[----:B------:R-:W-:Y:S02]  /*5a10*/  USEL UR5, UR38, UR12, !UP1 ;  /* 0x0000000c26057287 */ /* 0x000fe4000c800000 */
[----:B------:R-:W-:Y:S02]  /*5a20*/  UIMAD UR8, UR42, UR7, URZ ;  /* 0x000000072a0872a4 */ /* 0x000fe4000f8e02ff */
[----:B------:R-:W-:Y:S03]  /*5a30*/  UISETP.GE.AND UP0, UPT, UR6, UR4, UPT ;  /* 0x000000040600728c */ /* 0x000fe6000bf06270 */
[----:B------:R-:W-:Y:S01]  /*5a40*/  UMOV UR4, UR11 ;  /* 0x0000000b00047c82 */ /* 0x000fe20008000000 */
[----:B------:R-:W-:Y:S02]  /*5a50*/  UISETP.GE.OR UP0, UPT, UR5, UR8, UP0 ;  /* 0x000000080500728c */ /* 0x000fe40008706670 */
[----:B------:R-:W-:Y:S02]  /*5a60*/  USHF.R.U32.HI UR4, URZ, UR41, UR4 ;  /* 0x00000029ff047299 */ /* 0x000fe40008011604 */
[----:B------:R-:W-:Y:S02]  /*5a70*/  UIMAD.WIDE.U32 UR8, UR5, UR40, URZ ;  /* 0x00000028050872a5 */ /* 0x000fe4000f8e00ff */
[----:B------:R-:W-:Y:S02]  /*5a80*/  USEL UR11, UR6, UR4, !UP2 ;  /* 0x00000004060b7287 */ /* 0x000fe4000d000000 */
[----:B------:R-:W-:Y:S02]  /*5a90*/  UIADD3 UR8, UPT, UPT, -UR5, URZ, URZ ;  /* 0x000000ff05087290 */ /* 0x000fe4000fffe1ff */
[----:B------:R-:W-:Y:S01]  /*5aa0*/  UIADD3 UR10, UPT, UPT, -UR11, URZ, URZ ;  /* 0x000000ff0b0a7290 */ /* 0x000fe2000fffe1ff */
[----:B------:R-:W-:Y:S01]  /*5ab0*/  @!UP0 UMOV UR4, UR9 ;  /* 0x0000000900048c82 */ /* 0x000fe20008000000 */
[----:B------:R-:W-:Y:S02]  /*5ac0*/  UIADD3 UR9, UPT, UPT, -UR6, URZ, URZ ;  /* 0x000000ff06097290 */ /* 0x000fe4000fffe1ff */
[----:B------:R-:W-:Y:S02]  /*5ad0*/  @!UP0 USHF.R.U32.HI UR4, URZ, UR41, UR4 ;  /* 0x00000029ff048299 */ /* 0x000fe40008011604 */
[----:B------:R-:W-:Y:S02]  /*5ae0*/  UIMAD UR10, UR42, UR10, UR6 ;  /* 0x0000000a2a0a72a4 */ /* 0x000fe4000f8e0206 */
[----:B------:R-:W-:Y:S04]  /*5af0*/  @!UP0 USEL UR4, UR5, UR4, !UP2 ;  /* 0x0000000405048287 */ /* 0x000fe8000d000000 */
[----:B------:R-:W-:Y:S02]  /*5b00*/  @!UP0 UIMAD UR10, UR7, UR10, UR4 ;  /* 0x0000000a070a82a4 */ /* 0x000fe4000f8e0204 */
[----:B------:R-:W-:Y:S02]  /*5b10*/  @!UP0 UIADD3 UR11, UPT, UPT, UR11, -UR4, URZ ;  /* 0x800000040b0b8290 */ /* 0x000fe4000fffe0ff */
[----:B------:R-:W-:Y:S02]  /*5b20*/  UIMAD UR7, UR43, UR8, UR38 ;  /* 0x000000082b0772a4 */ /* 0x000fe4000f8e0226 */
[----:B------:R-:W-:Y:S02]  /*5b30*/  @!UP0 UIMAD UR6, UR11, UR42, UR5 ;  /* 0x0000002a0b0682a4 */ /* 0x000fe4000f8e0205 */
[----:B------:R-:W-:Y:S01]  /*5b40*/  UIMAD UR4, UR54, UR9, UR37 ;  /* 0x00000009360472a4 */ /* 0x000fe2000f8e0225 */
[----:B------:R-:W-:Y:S02]  /*5b50*/  @!UP0 UMOV UR5, UR10 ;  /* 0x0000000a00058c82 */ /* 0x000fe40008000000 */
[----:B------:R-:W-:Y:S02]  /*5b60*/  UIMAD UR38, UR5, UR43, UR7 ;  /* 0x0000002b052672a4 */ /* 0x000fe4000f8e0207 */
[----:B------:R-:W-:Y:S11]  /*5b70*/  UIMAD UR37, UR6, UR54, UR4 ;  /* 0x00000036062572a4 */ /* 0x000ff6000f8e0204 */
[----:B------:R-:W-:Y:S01]  /*5b80*/  @!UPT UIADD3 URZ, UPT, UPT, URZ, URZ, URZ ;  /* 0x000000fffffff290 */ /* 0x000fe2000fffe0ff */
.L_x_98:
[----:B------:R-:W-:Y:S01]  /*5b90*/  UISETP.NE.AND UP0, UPT, UR39, 0x1, UPT ;  /* 0x000000012700788c */ /* 0x000fe2000bf05270 */
[----:B------:R-:W-:Y:S01]  /*5ba0*/  IADD3 R89, PT, PT, R89, 0x1, RZ ;  /* 0x0000000159597810 */ /* 0x000fe20007ffe0ff */
[----:B------:R-:W-:Y:S02]  /*5bb0*/  UIADD3 UR11, UPT, UPT, UR44, 0x200, URZ ;  /* 0x000002002c0b7890 */ /* 0x000fe4000fffe0ff */
[----:B------:R-:W-:Y:S02]  /*5bc0*/  USHF.L.U32 UR50, UR30, 0x6, URZ ;  /* 0x000000061e327899 */ /* 0x000fe400080006ff */
[----:B------:R-:W-:Y:S05]  /*5bd0*/  USHF.L.U32 UR49, UR31, 0x8, URZ ;  /* 0x000000081f317899 */ /* 0x000fea00080006ff */
[----:B------:R-:W2:Y:S01]  /*5be0*/  @!UP0 LDCU.128 UR12, c[0x0][0xb10] ;  /* 0x00016200ff0c87ac */ /* 0x000ea20008000c00 */
[----:B------:R-:W3:Y:S01]  /*5bf0*/  @!UP0 LDCU UR5, c[0x0][0xb0c] ;  /* 0x00016180ff0587ac */ /* 0x000ee20008000800 */
[----:B------:R-:W4:Y:S01]  /*5c00*/  @!UP0 LDCU UR10, c[0x0][0xb20] ;  /* 0x00016400ff0a87ac */ /* 0x000f220008000800 */
[----:B--2---:R-:W-:Y:S02]  /*5c10*/  UIMAD.WIDE.U32 UR8, UR38, UR12, URZ ;  /* 0x0000000c260872a5 */ /* 0x004fe4000f8e00ff */
[----:B------:R-:W-:Y:S02]  /*5c20*/  UIMAD.WIDE.U32 UR6, UR37, UR15, URZ ;  /* 0x0000000f250672a5 */ /* 0x000fe4000f8e00ff */
[----:B------:R-:W-:Y:S03]  /*5c30*/  @!UP0 UISETP.NE.AND UP1, UPT, UR14, 0x1, UPT ;  /* 0x000000010e00888c */ /* 0x000fe6000bf25270 */
[----:B------:R-:W-:Y:S01]  /*5c40*/  @!UP0 UMOV UR4, UR9 ;  /* 0x0000000900048c82 */ /* 0x000fe20008000000 */
[----:B---3--:R-:W-:Y:S02]  /*5c50*/  @!UP0 UISETP.NE.AND UP2, UPT, UR5, 0x1, UPT ;  /* 0x000000010500888c */ /* 0x008fe4000bf45270 */
[----:B------:R-:W-:Y:S01]  /*5c60*/  @!UP0 USHF.R.U32.HI UR4, URZ, UR13, UR4 ;  /* 0x0000000dff048299 */ /* 0x000fe20008011604 */
[----:B------:R-:W-:Y:S02]  /*5c70*/  @!UP0 UMOV UR6, UR7 ;  /* 0x0000000700068c82 */ /* 0x000fe40008000000 */
[----:B----4-:R-:W-:Y:S02]  /*5c80*/  @!UP0 USHF.R.U32.HI UR6, URZ, UR10, UR6 ;  /* 0x0000000aff068299 */ /* 0x010fe40008011606 */
[----:B------:R-:W-:Y:S02]  /*5c90*/  @!UP0 USEL UR7, UR38, UR4, !UP2 ;  /* 0x0000000426078287 */ /* 0x000fe4000d000000 */
[----:B------:R-:W-:Y:S04]  /*5ca0*/  @!UP0 USEL UR6, UR37, UR6, !UP1 ;  /* 0x0000000625068287 */ /* 0x000fe8000c800000 */
[----:B------:R-:W-:Y:S02]  /*5cb0*/  @!UP0 UIADD3 UR4, UPT, UPT, -UR7, UR6, URZ ;  /* 0x0000000607048290 */ /* 0x000fe4000fffe1ff */
[----:B------:R-:W-:Y:S02]  /*5cc0*/  @!UP0 UIADD3 UR6, UPT, UPT, UR7, -UR6, URZ ;  /* 0x8000000607068290 */ /* 0x000fe4000fffe0ff */
[----:B------:R-:W-:Y:S02]  /*5cd0*/  @!UP0 UIMAD UR38, UR4, UR5, UR38 ;  /* 0x00000005042682a4 */ /* 0x000fe4000f8e0226 */
[----:B------:R-:W-:Y:S02]  /*5ce0*/  @!UP0 UIMAD UR37, UR6, UR14, UR37 ;  /* 0x0000000e062582a4 */ /* 0x000fe4000f8e0225 */
[----:B------:R-:W-:Y:S09]  /*5cf0*/  ULOP3.LUT UP0, URZ, UR11, 0x1b0, URZ, 0xc0, !UPT ;  /* 0x000001b00bff7892 */ /* 0x000ff2000f80c0ff */
[----:B------:R-:W-:Y:S05]  /*5d00*/  BRA.U !UP0, `(.L_x_99) ;  /* 0x0000000108407547 */ /* 0x000fea000b800000 */
[----:B------:R-:W2:Y:S01]  /*5d10*/  LDCU.64 UR8, c[0x4][0x88] ;  /* 0x01001100ff0877ac */ /* 0x000ea20008000a00 */
[----:B------:R-:W-:Y:S01]  /*5d20*/  MOV R3, 0x0 ;  /* 0x0000000000037802 */ /* 0x000fe20000000f00 */
[----:B------:R-:W-:Y:S02]  /*5d30*/  HFMA2 R12, -RZ, RZ, 0, 5.9604644775390625e-08 ;  /* 0x00000001ff0c7431 */ /* 0x000fe400000001ff */
[----:B------:R-:W-:Y:S02]  /*5d40*/  IMAD.MOV.U32 R8, RZ, RZ, 0x70 ;  /* 0x00000070ff087424 */ /* 0x000fe400078e00ff */
[----:B------:R-:W-:Y:S01]  /*5d50*/  IMAD.MOV.U32 R13, RZ, RZ, RZ ;  /* 0x000000ffff0d7224 */ /* 0x000fe200078e00ff */
[----:B------:R-:W3:Y:S01]  /*5d60*/  LDCU.64 UR6, c[0x4][0x90] ;  /* 0x01001200ff0677ac */ /* 0x000ee20008000a00 */
[----:B------:R-:W4:Y:S01]  /*5d70*/  LDC.64 R2, c[0x4][R3] ;  /* 0x0100000003027b82 */ /* 0x000f220000000a00 */
[----:B------:R-:W1:Y:S01]  /*5d80*/  LDCU.64 UR4, c[0x4][0x8] ;  /* 0x01000100ff0477ac */ /* 0x000e620008000a00 */
[----:B--2---:R-:W-:Y:S01]  /*5d90*/  MOV R5, UR9 ;  /* 0x0000000900057c02 */ /* 0x004fe20008000f00 */
[----:B------:R-:W-:Y:S01]  /*5da0*/  IMAD.U32 R4, RZ, RZ, UR8 ;  /* 0x00000008ff047e24 */ /* 0x000fe2000f8e00ff */
[----:B---3--:R-:W-:Y:S01]  /*5db0*/  MOV R7, UR7 ;  /* 0x0000000700077c02 */ /* 0x008fe20008000f00 */
[----:B------:R-:W-:Y:S01]  /*5dc0*/  IMAD.U32 R6, RZ, RZ, UR6 ;  /* 0x00000006ff067e24 */ /* 0x000fe2000f8e00ff */
[----:B-1----:R-:W-:Y:S01]  /*5dd0*/  MOV R11, UR5 ;  /* 0x00000005000b7c02 */ /* 0x002fe20008000f00 */
[----:B------:R-:W-:Y:S02]  /*5de0*/  IMAD.U32 R10, RZ, RZ, UR4 ;  /* 0x00000004ff0a7e24 */ /* 0x000fe4000f8e00ff */
[----:B------:R-:W-:Y:S07]  /*5df0*/  LEPC R20, `(.L_x_99) ;  /* 0x000000001014794e */ /* 0x000fee0000000000 */
[----:B----45:R-:W-:Y:S05]  /*5e00*/  CALL.ABS.NOINC R2 ;  /* 0x0000000002007343 */ /* 0x030fea0003c00000 */
.L_x_99:
[----:B------:R-:W-:Y:S01]  /*5e10*/  LOP3.LUT P0, RZ, R96, 0x1b0, RZ, 0xc0, !PT ;  /* 0x000001b060ff7812 */ /* 0x000fe2000780c0ff */
[----:B------:R-:W-:Y:S11]  /*5e20*/  BSSY.RECONVERGENT B6, `(.L_x_100) ;  /* 0x0000013000067945 */ /* 0x000ff60003800200 */
[----:B------:R-:W-:Y:S01]  /*5e30*/  @!UPT UIADD3 URZ, UPT, UPT, URZ, URZ, URZ ;  /* 0x000000fffffff290 */ /* 0x000fe2000fffe0ff */
[----:B------:R-:W-:Y:S05]  /*5e40*/  @!P0 BRA `(.L_x_101) ;  /* 0x0000000000408947 */ /* 0x000fea0003800000 */
        /* <DEDUP_REMOVED lines=16> */
.L_x_101:
[----:B------:R-:W-:Y:S05]  /*5f50*/  BSYNC.RECONVERGENT B6 ;  /* 0x0000000000067941 */ /* 0x000fea0003800200 */
.L_x_100:
[----:B------:R-:W-:Y:S01]  /*5f60*/  R2UR UR4, R88 ;  /* 0x00000000580472ca */ /* 0x000fe200000e0000 */
[----:B------:R-:W-:Y:S01]  /*5f70*/  UISETP.NE.U32.AND UP0, UPT, UR60, URZ, UPT ;  /* 0x000000ff3c00728c */ /* 0x000fe2000bf05070 */
[----:B------:R-:W-:Y:S02]  /*5f80*/  ISETP.NE.U32.AND P4, PT, R82, RZ, PT ;  /* 0x000000ff5200720c */ /* 0x000fe40003f85070 */
[----:B------:R-:W-:Y:S01]  /*5f90*/  ISETP.NE.U32.AND P2, PT, RZ, UR46, PT ;  /* 0x0000002eff007c0c */ /* 0x000fe2000bf45070 */
[----:B------:R-:W-:Y:S01]  /*5fa0*/  UISETP.NE.AND.EX UP1, UPT, UR61, URZ, UPT, UP0 ;  /* 0x000000ff3d00728c */ /* 0x000fe2000bf25300 */
[----:B------:R-:W-:Y:S01]  /*5fb0*/  ISETP.NE.AND.EX P4, PT, R83, RZ, PT, P4 ;  /* 0x000000ff5300720c */ /* 0x000fe20003f85340 */
[----:B------:R-:W-:Y:S01]  /*5fc0*/  UPLOP3.LUT UP0, UPT, UPT, UPT, UPT, 0x40, 0x4 ;  /* 0x000000000004789c */ /* 0x000fe20003f0e870 */
[----:B------:R-:W-:Y:S05]  /*5fd0*/  ISETP.NE.AND.EX P2, PT, RZ, UR47, PT, P2 ;  /* 0x0000002fff007c0c */ /* 0x000fea000bf45320 */
[----:B------:R-:W-:Y:S06]  /*5fe0*/  UISETP.NE.AND UP2, UPT, UR4, URZ, UPT ;  /* 0x000000ff0400728c */ /* 0x000fec000bf45270 */
[----:B------:R-:W-:Y:S05]  /*5ff0*/  PLOP3.LUT P1, PT, PT, PT, UP2, 0x80, 0x8 ;  /* 0x000000000008781c */ /* 0x000fea0003f2f028 */
[----:B------:R-:W-:Y:S06]  /*6000*/  @UP2 UPLOP3.LUT UP0, UPT, UPT, UPT, UP1, 0x80, 0x8 ;  /* 0x000000000008289c */ /* 0x000fec0003f0f010 */
[----:B------:R-:W-:Y:S01]  /*6010*/  PLOP3.LUT P0, PT, PT, PT, UP0, 0x80, 0x8 ;  /* 0x000000000008781c */ /* 0x000fe20003f0f008 */
[----:B------:R-:W-:Y:S01]  /*6020*/  @!UPT UIADD3 URZ, UPT, UPT, URZ, URZ, URZ ;  /* 0x000000fffffff290 */ /* 0x000fe2000fffe0ff */
[----:B------:R-:W-:Y:S11]  /*6030*/  BRA.U !UP1, `(.L_x_102) ;  /* 0x00000001093c7547 */ /* 0x000ff6000b800000 */
[----:B------:R-:W-:Y:S01]  /*6040*/  UISETP.NE.U32.AND UP0, UPT, UR46, URZ, UPT ;  /* 0x000000ff2e00728c */ /* 0x000fe2000bf05070 */
[----:B-1----:R-:W-:Y:S01]  /*6050*/  HFMA2 R0, -RZ, RZ, 0, 5.9604644775390625e-08 ;  /* 0x00000001ff007431 */ /* 0x002fe200000001ff */
[----:B------:R-:W1:Y:S01]  /*6060*/  LDCU.64 UR8, c[0x0][0x358] ;  /* 0x00006b00ff0877ac */ /* 0x000e620008000a00 */
[----:B------:R-:W-:Y:S01]  /*6070*/  IMAD.MOV.U32 R85, RZ, RZ, 0x1 ;  /* 0x00000001ff557424 */ /* 0x000fe200078e00ff */
[----:B------:R-:W-:Y:S06]  /*6080*/  UISETP.NE.AND.EX UP0, UPT, UR47, URZ, UPT, UP0 ;  /* 0x000000ff2f00728c */ /* 0x000fec000bf05300 */
        /* <DEDUP_REMOVED lines=9> */
[----:B--23--:R-:W-:Y:S02]  /*6120*/  @!P3 IMAD.U32 R41, RZ, RZ, UR4 ;  /* 0x00000004ff29be24 */ /* 0x00cfe4000f8e00ff */
.L_x_102:
[----:B------:R-:W-:Y:S05]  /*6130*/  @!P4 BRA `(.L_x_103) ;  /* 0x000000000024c947 */ /* 0x000fea0003800000 */
[----:B------:R-:W-:Y:S01]  /*6140*/  ISETP.NE.U32.AND P3, PT, R80, RZ, PT ;  /* 0x000000ff5000720c */ /* 0x000fe20003f65070 */
[----:B------:R-:W2:Y:S03]  /*6150*/  LDCU.64 UR4, c[0x0][0x358] ;  /* 0x00006b00ff0477ac */ /* 0x000ea60008000a00 */
[----:B------:R-:W-:Y:S11]  /*6160*/  ISETP.NE.AND.EX P3, PT, R81, RZ, PT, P3 ;  /* 0x000000ff5100720c */ /* 0x000ff60003f65330 */
[----:B------:R-:W-:Y:S02]  /*6170*/  @!UPT UIADD3 URZ, UPT, UPT, URZ, URZ, URZ ;  /* 0x000000fffffff290 */ /* 0x000fe4000fffe0ff */
[----:B------:R-:W3:Y:S01]  /*6180*/  @P3 LDC.64 R2, c[0x0][0x8a8] ;  /* 0x00022a00ff023b82 */ /* 0x000ee20000000a00 */
[----:B-1----:R-:W-:Y:S04]  /*6190*/  @P3 IMAD R0, R82, UR36, RZ ;  /* 0x0000002452003c24 */ /* 0x002fe8000f8e02ff */
[----:B---3--:R-:W-:Y:S05]  /*61a0*/  @P3 IMAD.WIDE R2, R0, 0x4, R2 ;  /* 0x0000000400023825 */ /* 0x008fea00078e0202 */
[----:B--2--5:R2:W5:Y:S02]  /*61b0*/  @P3 LDG.E R38, desc[UR4][R2.64] ;  /* 0x0000000402263981 */ /* 0x024564000c1e1900 */
[----:B--2---:R-:W3:Y:S02]  /*61c0*/  @!P3 LDC R38, c[0x0][0x8a0] ;  /* 0x00022800ff26bb82 */ /* 0x004ee40000000800 */
.L_x_103:
[----:B-----5:R-:W-:Y:S01]  /*61d0*/  FSETP.NEU.AND P4, PT, R41, RZ, PT ;  /* 0x000000ff2900720b */ /* 0x020fe20003f8d000 */
[----:B------:R-:W-:Y:S01]  /*61e0*/  BSSY B1, `(.L_x_104) ;  /* 0x0000042000017945 */ /* 0x000fe20003800000 */
[----:B------:R-:W-:Y:S01]  /*61f0*/  SEL R6, RZ, 0xffffffff, P2 ;  /* 0xffffffffff067807 */ /* 0x000fe20001000000 */
[----:B------:R-:W-:Y:S01]  /*6200*/  IMAD.MOV.U32 R100, RZ, RZ, 0x1 ;  /* 0x00000001ff647424 */ /* 0x000fe200078e00ff */
[----:B------:R-:W-:Y:S02]  /*6210*/  LOP3.LUT P3, RZ, R85, 0xff, RZ, 0xc0, !PT ;  /* 0x000000ff55ff7812 */ /* 0x000fe4000786c0ff */
[----:B------:R-:W-:Y:S02]  /*6220*/  CS2R R78, SRZ ;  /* 0x00000000004e7805 */ /* 0x000fe4000001ff00 */
[----:B------:R-:W-:Y:S02]  /*6230*/  @P1 SEL R3, RZ, 0xffffffff, P4 ;  /* 0xffffffffff031807 */ /* 0x000fe40002000000 */
[----:B------:R-:W-:Y:S02]  /*6240*/  CS2R R76, SRZ ;  /* 0x00000000004c7805 */ /* 0x000fe4000001ff00 */
[----:B------:R-:W-:Y:S02]  /*6250*/  LEA R2, R93, UR44, 0x3 ;  /* 0x0000002c5d027c11 */ /* 0x000fe4000f8e18ff */
[----:B------:R-:W-:Y:S02]  /*6260*/  CS2R R74, SRZ ;  /* 0x00000000004a7805 */ /* 0x000fe4000001ff00 */
[----:B------:R-:W-:Y:S02]  /*6270*/  @P0 SEL R3, R6, R3, !P3 ;  /* 0x0000000306030207 */ /* 0x000fe40005800000 */
[----:B------:R-:W-:Y:S02]  /*6280*/  CS2R R72, SRZ ;  /* 0x0000000000487805 */ /* 0x000fe4000001ff00 */
[----:B------:R-:W-:Y:S02]  /*6290*/  LEA R71, R36, UR44, 0x3 ;  /* 0x0000002c24477c11 */ /* 0x000fe4000f8e18ff */
[----:B------:R-:W-:Y:S02]  /*62a0*/  @P1 LOP3.LUT R3, R3, 0x1, RZ, 0xc0, !PT ;  /* 0x0000000103031812 */ /* 0x000fe400078ec0ff */
[----:B------:R-:W-:Y:S02]  /*62b0*/  SHF.L.U32 R4, R94, 0x1f, RZ ;  /* 0x0000001f5e047819 */ /* 0x000fe400000006ff */
[----:B------:R-:W-:Y:S02]  /*62c0*/  ISETP.NE.U32.OR P6, PT, R3, 0x1, !P1 ;  /* 0x000000010300780c */ /* 0x000fe40004fc5470 */
[----:B------:R-:W-:Y:S02]  /*62d0*/  PLOP3.LUT P2, PT, PT, PT, UP1, 0x80, 0x8 ;  /* 0x000000000008781c */ /* 0x000fe40003f4f018 */
[----:B------:R-:W-:Y:S02]  /*62e0*/  LEA.HI R39, R36, R36, RZ, 0x1 ;  /* 0x0000002424277211 */ /* 0x000fe400078f08ff */
[----:B------:R-:W-:Y:S02]  /*62f0*/  SEL R3, RZ, 0xffffffff, P4 ;  /* 0xffffffffff037807 */ /* 0x000fe40002000000 */
[----:B------:R-:W-:Y:S01]  /*6300*/  P2R R102, PR, RZ, 0x40 ;  /* 0x00000040ff667803 */ /* 0x000fe20000000000 */
[C---:B-1----:R-:W-:Y:S01]  /*6310*/  IMAD.SHL.U32 R0, R39.reuse, 0x80, RZ ;  /* 0x0000008027007824 */ /* 0x042fe200078e00ff */
[----:B------:R-:W-:Y:S03]  /*6320*/  LOP3.LUT R39, R39, 0xffe, RZ, 0xc0, !PT ;  /* 0x00000ffe27277812 */ /* 0x000fe600078ec0ff */
[----:B------:R-:W-:Y:S02]  /*6330*/  @P6 SHF.L.U32 R5, R91, 0x1f, RZ ;  /* 0x0000001f5b056819 */ /* 0x000fe400000006ff */
[----:B------:R-:W-:Y:S01]  /*6340*/  @P2 SEL R3, R6, R3, !P3 ;  /* 0x0000000306032207 */ /* 0x000fe20005800000 */
[----:B------:R-:W-:Y:S01]  /*6350*/  IMAD.IADD R39, R36, 0x1, -R39 ;  /* 0x0000000124277824 */ /* 0x000fe200078e0a27 */
[----:B------:R-:W1:Y:S01]  /*6360*/  @P6 SYNCS.PHASECHK.TRANS64.TRYWAIT P1, [R2+URZ+0xa0], R5 ;  /* 0x0000a005020065a7 */ /* 0x000e6200080211ff */
[----:B------:R-:W-:Y:S02]  /*6370*/  LOP3.LUT R0, R0, 0xffffff00, RZ, 0xc0, !PT ;  /* 0xffffff0000007812 */ /* 0x000fe400078ec0ff */
[----:B------:R-:W-:Y:S03]  /*6380*/  LOP3.LUT R3, R3, 0x1, RZ, 0xc0, !PT ;  /* 0x0000000103037812 */ /* 0x000fe600078ec0ff */
[----:B------:R-:W-:Y:S01]  /*6390*/  IMAD.IADD R0, R37, 0x1, R0 ;  /* 0x0000000125007824 */ /* 0x000fe200078e0200 */
[----:B------:R-:W-:Y:S03]  /*63a0*/  ISETP.NE.U32.AND P5, PT, R3, 0x1, PT ;  /* 0x000000010300780c */ /* 0x000fe60003fa5070 */
[----:B------:R-:W-:Y:S01]  /*63b0*/  IMAD R39, R39, 0x100000, R0 ;  /* 0x0010000027277824 */ /* 0x000fe200078e0200 */
[----:B------:R-:W-:Y:S01]  /*63c0*/  P2R R101, PR, RZ, 0x20 ;  /* 0x00000020ff657803 */ /* 0x000fe20000000000 */
[----:B------:R2:W4:Y:S01]  /*63d0*/  SYNCS.PHASECHK.TRANS64.TRYWAIT P0, [R71+URZ+0x110], R4 ;  /* 0x00011004470075a7 */ /* 0x00052200080011ff */
[----:B-1----:R-:W-:Y:S01]  /*63e0*/  @P6 SEL R100, RZ, 0x1, !P1 ;  /* 0x00000001ff646807 */ /* 0x002fe20004800000 */
[----:B--2---:R-:W-:Y:S06]  /*63f0*/  @!P6 BRA `(.L_x_105) ;  /* 0x000000000080e947 */ /* 0x004fec0003800000 */
[----:B------:R-:W-:Y:S01]  /*6400*/  @P5 IMAD R6, R93, 0x1000, R84 ;  /* 0x000010005d065824 */ /* 0x000fe200078e0254 */
[----:B------:R-:W1:Y:S01]  /*6410*/  S2R R0, SR_CgaCtaId ;  /* 0x0000000000007919 */ /* 0x000e620000008800 */
[----:B------:R-:W-:Y:S01]  /*6420*/  ISETP.NE.AND P1, PT, R100, RZ, PT ;  /* 0x000000ff6400720c */ /* 0x000fe20003f25270 */
[----:B------:R-:W-:Y:S01]  /*6430*/  BSSY B0, `(.L_x_106) ;  /* 0x000000b000007945 */ /* 0x000fe20003800000 */
[----:B------:R-:W-:Y:S01]  /*6440*/  @P5 VIADD R5, R6, UR44 ;  /* 0x0000002c06055c36 */ /* 0x000fe20008000000 */
[----:B------:R-:W-:Y:S02]  /*6450*/  CS2R R74, SRZ ;  /* 0x00000000004a7805 */ /* 0x000fe4000001ff00 */
[----:B------:R-:W-:Y:S02]  /*6460*/  CS2R R72, SRZ ;  /* 0x0000000000487805 */ /* 0x000fe4000001ff00 */
[----:B------:R-:W-:Y:S01]  /*6470*/  CS2R R78, SRZ ;  /* 0x00000000004e7805 */ /* 0x000fe2000001ff00 */
[----:B------:R-:W-:Y:S01]  /*6480*/  @P5 IMAD R5, R95, -0x10, R5 ;  /* 0xfffffff05f055824 */ /* 0x000fe200078e0205 */
[----:B------:R-:W-:Y:S04]  /*6490*/  CS2R R76, SRZ ;  /* 0x00000000004c7805 */ /* 0x000fe8000001ff00 */
[----:B------:R-:W-:Y:S05]  /*64a0*/  @P1 BRA `(.L_x_107) ;  /* 0x00000000000c1947 */ /* 0x000fea0003800000 */
[----:B------:R-:W-:Y:S04]  /*64b0*/  SHF.L.U32 R3, R91, 0x1f, RZ ;  /* 0x0000001f5b037819 */ /* 0x000fe800000006ff */
[----:B------:R-:W2:Y:S02]  /*64c0*/  SYNCS.PHASECHK.TRANS64.TRYWAIT P1, [R2+URZ+0xa0], R3 ;  /* 0x0000a003020075a7 */ /* 0x000ea400080211ff */
[----:B--2---:R-:W-:Y:S05]  /*64d0*/  @!P1 BRA `(.L_x_108) ;  /* 0x0000004000989947 */ /* 0x004fea0003800000 */
.L_x_107:
[----:B------:R-:W-:Y:S05]  /*64e0*/  BSYNC B0 ;  /* 0x0000000000007941 */ /* 0x000fea0003800000 */
.L_x_106:
[----:B------:R-:W-:Y:S01]  /*64f0*/  ISETP.NE.AND P1, PT, R101, RZ, PT ;  /* 0x000000ff6500720c */ /* 0x000fe20003f25270 */
[----:B--2---:R-:W-:Y:S02]  /*6500*/  VIADD R3, R2, 0xc0 ;  /* 0x000000c002037836 */ /* 0x004fe40000000000 */
[----:B------:R-:W-:Y:S03]  /*6510*/  VIADD R93, R93, 0x1 ;  /* 0x000000015d5d7836 */ /* 0x000fe60000000000 */
[----:B-1----:R-:W-:Y:S07]  /*6520*/  PRMT R0, R0, 0x654, R3 ;  /* 0x0000065400007816 */ /* 0x002fee0000000003 */
[----:B------:R1:W2:Y:S04]  /*6530*/  @P1 LDS.128 R72, [R6+UR44+0x200] ;  /* 0x0002002c06481984 */ /* 0x0002a80008000c00 */
[----:B------:R1:W1:Y:S01]  /*6540*/  @P1 LDS.128 R76, [R5+0x210] ;  /* 0x00021000054c1984 */ /* 0x0002620000000c00 */
[C---:B------:R-:W-:Y:S01]  /*6550*/  ISETP.NE.AND P1, PT, R93.reuse, 0x4, PT ;  /* 0x000000045d00780c */ /* 0x040fe20003f25270 */
[----:B------:R-:W-:Y:S01]  /*6560*/  @!PT LDS RZ, [RZ] ;  /* 0x00000000fffff984 */ /* 0x000fe20000000800 */
[----:B------:R-:W-:Y:S01]  /*6570*/  @!PT LDS RZ, [RZ] ;  /* 0x00000000fffff984 */ /* 0x000fe20000000800 */
[----:B------:R-:W-:Y:S01]  /*6580*/  @!PT LDS RZ, [RZ] ;  /* 0x00000000fffff984 */ /* 0x000fe20000000800 */
[----:B------:R-:W-:Y:S01]  /*6590*/  @!PT LDS RZ, [RZ] ;  /* 0x00000000fffff984 */ /* 0x000fe20000000800 */
[----:B------:R5:W-:Y:S06]  /*65a0*/  MEMBAR.ALL.CTA ;  /* 0x0000000000007992 */ /* 0x000bec0000008000 */
[----:B-----5:R-:W5:Y:S01]  /*65b0*/  FENCE.VIEW.ASYNC.S ;  /* 0x00000000000073c6 */ /* 0x020f620000000000 */
[----:B------:R-:W-:Y:S01]  /*65c0*/  SEL R93, R93, RZ, P1 ;  /* 0x000000ff5d5d7207 */ /* 0x000fe20000800000 */
[----:B-----5:R5:W-:Y:S02]  /*65d0*/  SYNCS.ARRIVE.TRANS64.RED.A1T0 RZ, [R0+URZ], RZ ;  /* 0x000000ff00ff79a7 */ /* 0x020be400081004ff */
[----:B-----5:R-:W-:Y:S04]  /*65e0*/  SEL R0, RZ, 0x1, P1 ;  /* 0x00000001ff007807 */ /* 0x020fe80000800000 */
[----:B--2---:R-:W-:Y:S02]  /*65f0*/  LOP3.LUT R91, R91, R0, RZ, 0x3c, !PT ;  /* 0x000000005b5b7212 */ /* 0x004fe400078e3cff */
.L_x_105:
[----:B------:R-:W-:Y:S05]  /*6600*/  BSYNC B1 ;  /* 0x0000000000017941 */ /* 0x000fea0003800000 */
.L_x_104:
[----:B------:R-:W-:Y:S04]  /*6610*/  SHF.R.U32.HI R3, RZ, 0x15, R39 ;  /* 0x00000015ff037819 */ /* 0x000fe80000011627 */
[----:B------:R-:W-:Y:S01]  /*6620*/  LOP3.LUT P1, RZ, R3, 0x3, R86, 0x48, !PT ;  /* 0x0000000303ff7812 */ /* 0x000fe20007824856 */
[----:B------:R-:W-:Y:S01]  /*6630*/  @!UPT UIADD3 URZ, UPT, UPT, URZ, URZ, URZ ;  /* 0x000000fffffff290 */ /* 0x000fe2000fffe0ff */
[----:B----4-:R-:W-:Y:S11]  /*6640*/  @P0 BRA `(.L_x_109) ;  /* 0x0000000000080947 */ /* 0x010ff60003800000 */
[----:B------:R-:W2:Y:S02]  /*6650*/  SYNCS.PHASECHK.TRANS64.TRYWAIT P0, [R71+URZ+0x110], R4 ;  /* 0x00011004470075a7 */ /* 0x000ea400080011ff */
[----:B--2---:R-:W-:Y:S05]  /*6660*/  @!P0 BRA `(.L_x_110) ;  /* 0x0000004000488947 */ /* 0x004fea0003800000 */
.L_x_109:
[----:B------:R-:W-:Y:S05]  /*6670*/  @!P1 BRA `(.L_x_111) ;  /* 0x0000000000409947 */ /* 0x000fea0003800000 */
[----:B------:R-:W1:Y:S01]  /*6680*/  LDCU.64 UR8, c[0x4][0x78] ;  /* 0x01000f00ff0877ac */ /* 0x000e620008000a00 */
[----:B------:R-:W-:Y:S01]  /*6690*/  MOV R3, 0x0 ;  /* 0x0000000000037802 */ /* 0x000fe20000000f00 */
[----:B------:R-:W-:Y:S02]  /*66a0*/  HFMA2 R12, -RZ, RZ, 0, 5.9604644775390625e-08 ;  /* 0x00000001ff0c7431 */ /* 0x000fe400000001ff */
[----:B------:R-:W-:Y:S02]  /*66b0*/  IMAD.MOV.U32 R8, RZ, RZ, 0x192 ;  /* 0x00000192ff087424 */ /* 0x000fe400078e00ff */
[----:B------:R-:W-:Y:S01]  /*66c0*/  IMAD.MOV.U32 R13, RZ, RZ, RZ ;  /* 0x000000ffff0d7224 */ /* 0x000fe200078e00ff */
[----:B------:R-:W4:Y:S01]  /*66d0*/  LDCU.64 UR6, c[0x4][0x80] ;  /* 0x01001000ff0677ac */ /* 0x000f220008000a00 */
[----:B------:R-:W3:Y:S01]  /*66e0*/  LDC.64 R2, c[0x4][R3] ;  /* 0x0100000003027b82 */ /* 0x000ee20000000a00 */
[----:B------:R-:W5:Y:S01]  /*66f0*/  LDCU.64 UR4, c[0x4][0x18] ;  /* 0x01000300ff0477ac */ /* 0x000f620008000a00 */
[----:B-1----:R-:W-:Y:S01]  /*6700*/  MOV R5, UR9 ;  /* 0x0000000900057c02 */ /* 0x002fe20008000f00 */
[----:B--2---:R-:W-:Y:S01]  /*6710*/  IMAD.U32 R4, RZ, RZ, UR8 ;  /* 0x00000008ff047e24 */ /* 0x004fe2000f8e00ff */
[----:B----4-:R-:W-:Y:S01]  /*6720*/  MOV R7, UR7 ;  /* 0x0000000700077c02 */ /* 0x010fe20008000f00 */
[----:B------:R-:W-:Y:S01]  /*6730*/  IMAD.U32 R6, RZ, RZ, UR6 ;  /* 0x00000006ff067e24 */ /* 0x000fe2000f8e00ff */
[----:B-----5:R-:W-:Y:S01]  /*6740*/  MOV R11, UR5 ;  /* 0x00000005000b7c02 */ /* 0x020fe20008000f00 */
[----:B------:R-:W-:Y:S02]  /*6750*/  IMAD.U32 R10, RZ, RZ, UR4 ;  /* 0x00000004ff0a7e24 */ /* 0x000fe4000f8e00ff */
[----:B------:R-:W-:Y:S07]  /*6760*/  LEPC R20, `(.L_x_111) ;  /* 0x000000001014794e */ /* 0x000fee0000000000 */
[----:B---3--:R-:W-:Y:S05]  /*6770*/  CALL.ABS.NOINC R2 ;  /* 0x0000000002007343 */ /* 0x008fea0003c00000 */
.L_x_111:
[-C--:B------:R-:W-:Y:S01]  /*6780*/  F2FP.F16.E4M3.UNPACK_B R42, R72.reuse ;  /* 0x00000048ff2a723e */ /* 0x080fe200020006ff */
[----:B------:R-:W-:Y:S05]  /*6790*/  WARPSYNC.ALL ;  /* 0x0000000000007948 */ /* 0x000fea0003800000 */
[----:B------:R-:W-:Y:S01]  /*67a0*/  R2UR UR4, R39 ;  /* 0x00000000270472ca */ /* 0x000fe200000e0000 */
[--C-:B------:R-:W-:Y:S01]  /*67b0*/  HADD2.F32 R40, -RZ, R42.reuse.H0_H0 ;  /* 0x2000002aff287230 */ /* 0x100fe20000004100 */
[----:B------:R-:W-:Y:S01]  /*67c0*/  F2FP.F16.E4M3.UNPACK_B R43, R72.H1 ;  /* 0x00000048ff2b723e */ /* 0x000fe200030006ff */
[----:B------:R-:W-:Y:S01]  /*67d0*/  HADD2.F32 R42, -RZ, R42.H1_H1 ;  /* 0x3000002aff2a7230 */ /* 0x000fe20000004100 */
[-C--:B------:R-:W-:Y:S01]  /*67e0*/  F2FP.F16.E4M3.UNPACK_B R45, R73.reuse ;  /* 0x00000049ff2d723e */ /* 0x080fe200020006ff */
[----:B------:R-:W-:Y:S01]  /*67f0*/  BSSY.RECONVERGENT B0, `(.L_x_112) ;  /* 0x0000099000007945 */ /* 0x000fe20003800200 */
[----:B------:R-:W-:Y:S01]  /*6800*/  F2FP.F16.E4M3.UNPACK_B R47, R73.H1 ;  /* 0x00000049ff2f723e */ /* 0x000fe200030006ff */
[--C-:B------:R-:W-:Y:S01]  /*6810*/  HADD2.F32 R44, -RZ, R43.reuse.H0_H0 ;  /* 0x2000002bff2c7230 */ /* 0x100fe20000004100 */
[-C--:B------:R-:W-:Y:S01]  /*6820*/  F2FP.F16.E4M3.UNPACK_B R49, R74.reuse ;  /* 0x0000004aff31723e */ /* 0x080fe200020006ff */
[----:B------:R-:W-:Y:S01]  /*6830*/  HADD2.F32 R46, -RZ, R43.H1_H1 ;  /* 0x3000002bff2e7230 */ /* 0x000fe20000004100 */
[----:B------:R-:W-:Y:S01]  /*6840*/  F2FP.F16.E4M3.UNPACK_B R51, R74.H1 ;  /* 0x0000004aff33723e */ /* 0x000fe200030006ff */
[--C-:B------:R-:W-:Y:S01]  /*6850*/  HADD2.F32 R43, -RZ, R45.reuse.H0_H0 ;  /* 0x2000002dff2b7230 */ /* 0x100fe20000004100 */
[-C--:B------:R-:W-:Y:S01]  /*6860*/  F2FP.F16.E4M3.UNPACK_B R53, R75.reuse ;  /* 0x0000004bff35723e */ /* 0x080fe200020006ff */
[----:B-12---:R-:W-:Y:S01]  /*6870*/  LDTM.16dp32bit_t0_t15.x32 R4, tmem[UR4] ;  /* 0x00000004000479ee */ /* 0x006fe20008a80000 */
[----:B------:R-:W3:Y:S01]  /*6880*/  LDTM.16dp32bit_t16_t31.x32 R4, tmem[UR4+0x20] ;  /* 0x00002004000479ee */ /* 0x000ee20008aa0000 */
[----:B------:R-:W-:Y:S01]  /*6890*/  IADD3 R112, PT, PT, R84, UR44, RZ ;  /* 0x0000002c54707c10 */ /* 0x000fe2000fffe0ff */
[----:B------:R-:W-:Y:S01]  /*68a0*/  HADD2.F32 R48, -RZ, R45.H1_H1 ;  /* 0x3000002dff307230 */ /* 0x000fe20000004100 */
[----:B------:R-:W-:Y:S01]  /*68b0*/  SHF.L.U32 R103, R90, 0x4, RZ ;  /* 0x000000045a677819 */ /* 0x000fe200000006ff */
[----:B------:R-:W-:Y:S01]  /*68c0*/  HADD2.F32 R52, -RZ, R49.H1_H1 ;  /* 0x30000031ff347230 */ /* 0x000fe20000004100 */
[----:B------:R-:W-:Y:S01]  /*68d0*/  F2FP.F16.E4M3.UNPACK_B R55, R75.H1 ;  /* 0x0000004bff37723e */ /* 0x000fe200030006ff */
[----:B------:R-:W-:Y:S01]  /*68e0*/  HADD2.F32 R56, -RZ, R53.H1_H1 ;  /* 0x30000035ff387230 */ /* 0x000fe20000004100 */
[-C--:B------:R-:W-:Y:S01]  /*68f0*/  F2FP.F16.E4M3.UNPACK_B R57, R76.reuse ;  /* 0x0000004cff39723e */ /* 0x080fe200020006ff */
[--C-:B------:R-:W-:Y:S01]  /*6900*/  HADD2.F32 R45, -RZ, R47.reuse.H0_H0 ;  /* 0x2000002fff2d7230 */ /* 0x100fe20000004100 */
[----:B------:R-:W-:Y:S01]  /*6910*/  F2FP.F16.E4M3.UNPACK_B R59, R76.H1 ;  /* 0x0000004cff3b723e */ /* 0x000fe200030006ff */
[----:B------:R-:W-:Y:S01]  /*6920*/  HADD2.F32 R50, -RZ, R47.H1_H1 ;  /* 0x3000002fff327230 */ /* 0x000fe20000004100 */
[-C--:B------:R-:W-:Y:S01]  /*6930*/  F2FP.F16.E4M3.UNPACK_B R61, R77.reuse ;  /* 0x0000004dff3d723e */ /* 0x080fe200020006ff */
[----:B------:R-:W-:Y:S01]  /*6940*/  HADD2.F32 R47, -RZ, R49.H0_H0 ;  /* 0x20000031ff2f7230 */ /* 0x000fe20000004100 */
[----:B------:R-:W-:Y:S01]  /*6950*/  F2FP.F16.E4M3.UNPACK_B R63, R77.H1 ;  /* 0x0000004dff3f723e */ /* 0x000fe200030006ff */
[----:B------:R-:W-:Y:S01]  /*6960*/  HADD2.F32 R60, -RZ, R57.H1_H1 ;  /* 0x30000039ff3c7230 */ /* 0x000fe20000004100 */
[-C--:B------:R-:W-:Y:S01]  /*6970*/  F2FP.F16.E4M3.UNPACK_B R65, R78.reuse ;  /* 0x0000004eff41723e */ /* 0x080fe200020006ff */
[----:B------:R-:W-:Y:S01]  /*6980*/  HADD2.F32 R64, -RZ, R61.H1_H1 ;  /* 0x3000003dff407230 */ /* 0x000fe20000004100 */
[----:B------:R-:W-:Y:S01]  /*6990*/  F2FP.F16.E4M3.UNPACK_B R67, R78.H1 ;  /* 0x0000004eff43723e */ /* 0x000fe200030006ff */
[----:B------:R-:W-:Y:S01]  /*69a0*/  HADD2.F32 R49, -RZ, R51.H0_H0 ;  /* 0x20000033ff317230 */ /* 0x000fe20000004100 */
[----:B------:R-:W-:Y:S01]  /*69b0*/  ISETP.NE.AND P0, PT, R97, RZ, PT ;  /* 0x000000ff6100720c */ /* 0x000fe20003f05270 */
[----:B------:R-:W-:Y:S01]  /*69c0*/  HADD2.F32 R68, -RZ, R65.H1_H1 ;  /* 0x30000041ff447230 */ /* 0x000fe20000004100 */
[----:B------:R-:W-:Y:S01]  /*69d0*/  ISETP.NE.AND P6, PT, R102, RZ, PT ;  /* 0x000000ff6600720c */ /* 0x000fe20003fc5270 */
[----:B------:R-:W-:Y:S02]  /*69e0*/  HADD2.F32 R54, -RZ, R51.H1_H1 ;  /* 0x30000033ff367230 */ /* 0x000fe40000004100 */
[C---:B---3--:R-:W-:Y:S01]  /*69f0*/  FMUL R0, R38.reuse, R4 ;  /* 0x0000000426007220 */ /* 0x048fe20000400000 */
[C---:B------:R-:W-:Y:S01]  /*6a00*/  FMUL R2, R38.reuse, R5 ;  /* 0x0000000526027220 */ /* 0x040fe20000400000 */
[C---:B------:R-:W-:Y:S01]  /*6a10*/  FMUL R4, R38.reuse, R8 ;  /* 0x0000000826047220 */ /* 0x040fe20000400000 */
[C---:B------:R-:W-:Y:S01]  /*6a20*/  FMUL R5, R38.reuse, R9 ;  /* 0x0000000926057220 */ /* 0x040fe20000400000 */
[C---:B------:R-:W-:Y:S01]  /*6a30*/  FFMA R0, R41.reuse, R40, R0 ;  /* 0x0000002829007223 */ /* 0x040fe20000000000 */
[C---:B------:R-:W-:Y:S01]  /*6a40*/  FFMA R2, R41.reuse, R42, R2 ;  /* 0x0000002a29027223 */ /* 0x040fe20000000002 */
[C---:B------:R-:W-:Y:S01]  /*6a50*/  FMUL R8, R38.reuse, R12 ;  /* 0x0000000c26087220 */ /* 0x040fe20000400000 */
[C---:B------:R-:W-:Y:S01]  /*6a60*/  FMUL R9, R38.reuse, R13 ;  /* 0x0000000d26097220 */ /* 0x040fe20000400000 */
[----:B------:R-:W-:Y:S02]  /*6a70*/  HADD2.F32 R51, -RZ, R53.H0_H0 ;  /* 0x20000035ff337230 */ /* 0x000fe40000004100 */
[C---:B------:R-:W-:Y:S01]  /*6a80*/  FMUL R12, R38.reuse, R16 ;  /* 0x00000010260c7220 */ /* 0x040fe20000400000 */
        /* <DEDUP_REMOVED lines=13> */
[C---:B------:R-:W-:Y:S01]  /*6b60*/  FFMA R3, R41.reuse, R44, R3 ;  /* 0x0000002c29037223 */ /* 0x040fe20000000003 */
[----:B------:R-:W-:Y:S01]  /*6b70*/  F2FP.F16.E4M3.UNPACK_B R40, R79 ;  /* 0x0000004fff28723e */ /* 0x000fe200020006ff */
[C---:B------:R-:W-:Y:S01]  /*6b80*/  FFMA R7, R41.reuse, R46, R7 ;  /* 0x0000002e29077223 */ /* 0x040fe20000000007 */
[C---:B------:R-:W-:Y:S01]  /*6b90*/  FFMA R4, R41.reuse, R43, R4 ;  /* 0x0000002b29047223 */ /* 0x040fe20000000004 */
[----:B------:R-:W-:Y:S01]  /*6ba0*/  F2FP.F16.E4M3.UNPACK_B R42, R79.H1 ;  /* 0x0000004fff2a723e */ /* 0x000fe200030006ff */
[C---:B------:R-:W-:Y:S01]  /*6bb0*/  FFMA R5, R41.reuse, R48, R5 ;  /* 0x0000003029057223 */ /* 0x040fe20000000005 */
[----:B------:R-:W-:Y:S01]  /*6bc0*/  FFMA R6, R41, R45, R6 ;  /* 0x0000002d29067223 */ /* 0x000fe20000000006 */
[----:B------:R-:W-:Y:S01]  /*6bd0*/  F2FP.SATFINITE.E4M3.F32.PACK_AB_MERGE_C R99, R7, R3, RZ ;  /* 0x000000030763723e */ /* 0x000fe200048070ff */
[C---:B------:R-:W-:Y:S01]  /*6be0*/  FFMA R11, R41.reuse, R50, R11 ;  /* 0x00000032290b7223 */ /* 0x040fe2000000000b */
[C---:B------:R-:W-:Y:S01]  /*6bf0*/  FFMA R8, R41.reuse, R47, R8 ;  /* 0x0000002f29087223 */ /* 0x040fe20000000008 */
[----:B------:R-:W-:Y:S01]  /*6c00*/  FMUL R10, R38, R14 ;  /* 0x0000000e260a7220 */ /* 0x000fe20000400000 */
[----:B------:R-:W-:Y:S01]  /*6c10*/  F2FP.SATFINITE.E4M3.F32.PACK_AB_MERGE_C R104, R2, R0, R99 ;  /* 0x000000000268723e */ /* 0x000fe20004807063 */
[----:B------:R-:W-:Y:S01]  /*6c20*/  FFMA R9, R41, R52, R9 ;  /* 0x0000003429097223 */ /* 0x000fe20000000009 */
[----:B------:R-:W-:Y:S01]  /*6c30*/  F2FP.SATFINITE.E4M3.F32.PACK_AB_MERGE_C R105, R11, R6, RZ ;  /* 0x000000060b69723e */ /* 0x000fe200048070ff */
[----:B------:R-:W-:Y:S01]  /*6c40*/  FFMA R10, R41, R49, R10 ;  /* 0x00000031290a7223 */ /* 0x000fe2000000000a */
[----:B------:R-:W-:Y:S01]  /*6c50*/  IADD3 R99, PT, PT, R112, R103, RZ ;  /* 0x0000006770637210 */ /* 0x000fe20007ffe0ff */
[C---:B------:R-:W-:Y:S01]  /*6c60*/  FMUL R15, R38.reuse, R15 ;  /* 0x0000000f260f7220 */ /* 0x040fe20000400000 */
[--C-:B------:R-:W-:Y:S01]  /*6c70*/  HADD2.F32 R53, -RZ, R55.reuse.H0_H0 ;  /* 0x20000037ff357230 */ /* 0x100fe20000004100 */
[----:B------:R-:W-:Y:S01]  /*6c80*/  F2FP.SATFINITE.E4M3.F32.PACK_AB_MERGE_C R105, R5, R4, R105 ;  /* 0x000000040569723e */ /* 0x000fe20004807069 */
[----:B------:R-:W-:Y:S02]  /*6c90*/  HADD2.F32 R58, -RZ, R55.H1_H1 ;  /* 0x30000037ff3a7230 */ /* 0x000fe40000004100 */
[C---:B------:R-:W-:Y:S01]  /*6ca0*/  FFMA R15, R41.reuse, R54, R15 ;  /* 0x00000036290f7223 */ /* 0x040fe2000000000f */
[C---:B------:R-:W-:Y:S01]  /*6cb0*/  FFMA R12, R41.reuse, R51, R12 ;  /* 0x00000033290c7223 */ /* 0x040fe2000000000c */
[C---:B------:R-:W-:Y:S01]  /*6cc0*/  FFMA R13, R41.reuse, R56, R13 ;  /* 0x00000038290d7223 */ /* 0x040fe2000000000d */
[----:B------:R-:W-:Y:S02]  /*6cd0*/  HADD2.F32 R55, -RZ, R57.H0_H0 ;  /* 0x20000039ff377230 */ /* 0x000fe40000004100 */
[C---:B------:R-:W-:Y:S01]  /*6ce0*/  FMUL R14, R38.reuse, R18 ;  /* 0x00000012260e7220 */ /* 0x040fe20000400000 */
[C---:B------:R-:W-:Y:S01]  /*6cf0*/  FMUL R19, R38.reuse, R19 ;  /* 0x0000001326137220 */ /* 0x040fe20000400000 */
[--C-:B------:R-:W-:Y:S02]  /*6d00*/  HADD2.F32 R57, -RZ, R59.reuse.H0_H0 ;  /* 0x2000003bff397230 */ /* 0x100fe40000004100 */
[C---:B------:R-:W-:Y:S01]  /*6d10*/  FMUL R18, R38.reuse, R22 ;  /* 0x0000001626127220 */ /* 0x040fe20000400000 */
[C---:B------:R-:W-:Y:S01]  /*6d20*/  FFMA R14, R41.reuse, R53, R14 ;  /* 0x00000035290e7223 */ /* 0x040fe2000000000e */
[----:B------:R-:W-:Y:S02]  /*6d30*/  HADD2.F32 R62, -RZ, R59.H1_H1 ;  /* 0x3000003bff3e7230 */ /* 0x000fe40000004100 */
[C---:B------:R-:W-:Y:S01]  /*6d40*/  FFMA R19, R41.reuse, R58, R19 ;  /* 0x0000003a29137223 */ /* 0x040fe20000000013 */
[----:B------:R-:W-:Y:S02]  /*6d50*/  HADD2.F32 R59, -RZ, R61.H0_H0 ;  /* 0x2000003dff3b7230 */ /* 0x000fe40000004100 */
[C---:B------:R-:W-:Y:S01]  /*6d60*/  FMUL R23, R38.reuse, R23 ;  /* 0x0000001726177220 */ /* 0x040fe20000400000 */
[C---:B------:R-:W-:Y:S01]  /*6d70*/  FFMA R16, R41.reuse, R55, R16 ;  /* 0x0000003729107223 */ /* 0x040fe20000000010 */
[C---:B------:R-:W-:Y:S01]  /*6d80*/  FFMA R17, R41.reuse, R60, R17 ;  /* 0x0000003c29117223 */ /* 0x040fe20000000011 */
[--C-:B------:R-:W-:Y:S02]  /*6d90*/  HADD2.F32 R61, -RZ, R63.reuse.H0_H0 ;  /* 0x2000003fff3d7230 */ /* 0x100fe40000004100 */
[C---:B------:R-:W-:Y:S01]  /*6da0*/  FFMA R18, R41.reuse, R57, R18 ;  /* 0x0000003929127223 */ /* 0x040fe20000000012 */
[----:B------:R-:W-:Y:S02]  /*6db0*/  HADD2.F32 R66, -RZ, R63.H1_H1 ;  /* 0x3000003fff427230 */ /* 0x000fe40000004100 */
[C---:B------:R-:W-:Y:S01]  /*6dc0*/  FMUL R22, R38.reuse, R26 ;  /* 0x0000001a26167220 */ /* 0x040fe20000400000 */
[----:B------:R-:W-:Y:S02]  /*6dd0*/  HADD2.F32 R63, -RZ, R65.H0_H0 ;  /* 0x20000041ff3f7230 */ /* 0x000fe40000004100 */
[C---:B------:R-:W-:Y:S01]  /*6de0*/  FFMA R23, R41.reuse, R62, R23 ;  /* 0x0000003e29177223 */ /* 0x040fe20000000017 */
[C---:B------:R-:W-:Y:S01]  /*6df0*/  FMUL R27, R38.reuse, R27 ;  /* 0x0000001b261b7220 */ /* 0x040fe20000400000 */
[C---:B------:R-:W-:Y:S01]  /*6e00*/  FFMA R20, R41.reuse, R59, R20 ;  /* 0x0000003b29147223 */ /* 0x040fe20000000014 */
[C---:B------:R-:W-:Y:S01]  /*6e10*/  FFMA R21, R41.reuse, R64, R21 ;  /* 0x0000004029157223 */ /* 0x040fe20000000015 */
[--C-:B------:R-:W-:Y:S02]  /*6e20*/  HADD2.F32 R65, -RZ, R67.reuse.H0_H0 ;  /* 0x20000043ff417230 */ /* 0x100fe40000004100 */
[C---:B------:R-:W-:Y:S01]  /*6e30*/  FFMA R22, R41.reuse, R61, R22 ;  /* 0x0000003d29167223 */ /* 0x040fe20000000016 */
[----:B------:R-:W-:Y:S02]  /*6e40*/  HADD2.F32 R70, -RZ, R67.H1_H1 ;  /* 0x30000043ff467230 */ /* 0x000fe40000004100 */
[C---:B------:R-:W-:Y:S01]  /*6e50*/  FMUL R26, R38.reuse, R30 ;  /* 0x0000001e261a7220 */ /* 0x040fe20000400000 */
[--C-:B------:R-:W-:Y:S02]  /*6e60*/  HADD2.F32 R67, -RZ, R40.reuse.H0_H0 ;  /* 0x20000028ff437230 */ /* 0x100fe40000004100 */
[C---:B------:R-:W-:Y:S01]  /*6e70*/  FFMA R27, R41.reuse, R66, R27 ;  /* 0x00000042291b7223 */ /* 0x040fe2000000001b */
[C---:B------:R-:W-:Y:S01]  /*6e80*/  FMUL R31, R38.reuse, R31 ;  /* 0x0000001f261f7220 */ /* 0x040fe20000400000 */
[C---:B------:R-:W-:Y:S01]  /*6e90*/  FFMA R24, R41.reuse, R63, R24 ;  /* 0x0000003f29187223 */ /* 0x040fe20000000018 */
[----:B------:R-:W-:Y:S02]  /*6ea0*/  HADD2.F32 R40, -RZ, R40.H1_H1 ;  /* 0x30000028ff287230 */ /* 0x000fe40000004100 */
[C---:B------:R-:W-:Y:S01]  /*6eb0*/  FFMA R25, R41.reuse, R68, R25 ;  /* 0x0000004429197223 */ /* 0x040fe20000000019 */
[--C-:B------:R-:W-:Y:S02]  /*6ec0*/  HADD2.F32 R69, -RZ, R42.reuse.H0_H0 ;  /* 0x2000002aff457230 */ /* 0x100fe40000004100 */
[C---:B------:R-:W-:Y:S01]  /*6ed0*/  FFMA R26, R41.reuse, R65, R26 ;  /* 0x00000041291a7223 */ /* 0x040fe2000000001a */
[----:B------:R-:W-:Y:S02]  /*6ee0*/  HADD2.F32 R42, -RZ, R42.H1_H1 ;  /* 0x3000002aff2a7230 */ /* 0x000fe40000004100 */
[C---:B------:R-:W-:Y:S01]  /*6ef0*/  FMUL R30, R38.reuse, R34 ;  /* 0x00000022261e7220 */ /* 0x040fe20000400000 */
[----:B------:R-:W-:Y:S01]  /*6f00*/  FFMA R31, R41, R70, R31 ;  /* 0x00000046291f7223 */ /* 0x000fe2000000001f */
[----:B------:R-:W-:Y:S01]  /*6f10*/  FMUL R35, R38, R35 ;  /* 0x0000002326237220 */ /* 0x000fe20000400000 */
[----:B------:R-:W-:Y:S01]  /*6f20*/  F2FP.SATFINITE.E4M3.F32.PACK_AB_MERGE_C R106, R15, R10, RZ ;  /* 0x0000000a0f6a723e */ /* 0x000fe200048070ff */
[----:B------:R-:W-:Y:S01]  /*6f30*/  FFMA R28, R41, R67, R28 ;  /* 0x00000043291c7223 */ /* 0x000fe2000000001c */
[----:B------:R-:W-:Y:S01]  /*6f40*/  F2FP.SATFINITE.E4M3.F32.PACK_AB_MERGE_C R107, R19, R14, RZ ;  /* 0x0000000e136b723e */ /* 0x000fe200048070ff */
[C---:B------:R-:W-:Y:S01]  /*6f50*/  FFMA R29, R41.reuse, R40, R29 ;  /* 0x00000028291d7223 */ /* 0x040fe2000000001d */
[C---:B------:R-:W-:Y:S01]  /*6f60*/  FFMA R30, R41.reuse, R69, R30 ;  /* 0x00000045291e7223 */ /* 0x040fe2000000001e */
[----:B------:R-:W-:Y:S01]  /*6f70*/  FFMA R35, R41, R42, R35 ;  /* 0x0000002a29237223 */ /* 0x000fe20000000023 */
[----:B------:R-:W-:Y:S02]  /*6f80*/  F2FP.SATFINITE.E4M3.F32.PACK_AB_MERGE_C R106, R9, R8, R106 ;  /* 0x00000008096a723e */ /* 0x000fe4000480706a */
[----:B------:R-:W-:Y:S02]  /*6f90*/  F2FP.SATFINITE.E4M3.F32.PACK_AB_MERGE_C R107, R13, R12, R107 ;  /* 0x0000000c0d6b723e */ /* 0x000fe4000480706b */
[----:B------:R-:W-:Y:S02]  /*6fa0*/  F2FP.SATFINITE.E4M3.F32.PACK_AB_MERGE_C R108, R23, R18, RZ ;  /* 0x00000012176c723e */ /* 0x000fe400048070ff */
[----:B------:R-:W-:Y:S01]  /*6fb0*/  F2FP.SATFINITE.E4M3.F32.PACK_AB_MERGE_C R109, R27, R22, RZ ;  /* 0x000000161b6d723e */ /* 0x000fe200048070ff */
[----:B------:R1:W-:Y:S01]  /*6fc0*/  STS.128 [R84+UR44+0x4200], R104 ;  /* 0x0042006854007988 */ /* 0x0003e20008000c2c */
[----:B------:R-:W-:Y:S02]  /*6fd0*/  F2FP.SATFINITE.E4M3.F32.PACK_AB_MERGE_C R113, R31, R26, RZ ;  /* 0x0000001a1f71723e */ /* 0x000fe400048070ff */
[----:B------:R-:W-:Y:S02]  /*6fe0*/  F2FP.SATFINITE.E4M3.F32.PACK_AB_MERGE_C R114, R35, R30, RZ ;  /* 0x0000001e2372723e */ /* 0x000fe400048070ff */
[----:B------:R-:W-:Y:S02]  /*6ff0*/  F2FP.SATFINITE.E4M3.F32.PACK_AB_MERGE_C R108, R17, R16, R108 ;  /* 0x00000010116c723e */ /* 0x000fe4000480706c */
[----:B------:R-:W-:Y:S02]  /*7000*/  F2FP.SATFINITE.E4M3.F32.PACK_AB_MERGE_C R109, R21, R20, R109 ;  /* 0x00000014156d723e */ /* 0x000fe4000480706d */
[----:B------:R-:W-:Y:S02]  /*7010*/  F2FP.SATFINITE.E4M3.F32.PACK_AB_MERGE_C R110, R25, R24, R113 ;  /* 0x00000018196e723e */ /* 0x000fe40004807071 */
[----:B------:R-:W-:Y:S02]  /*7020*/  F2FP.SATFINITE.E4M3.F32.PACK_AB_MERGE_C R111, R29, R28, R114 ;  /* 0x0000001c1d6f723e */ /* 0x000fe40004807072 */
[----:B------:R-:W-:Y:S02]  /*7030*/  LEA R112, R93, UR44, 0x3 ;  /* 0x0000002c5d707c11 */ /* 0x000fe4000f8e18ff */
[----:B------:R-:W-:Y:S01]  /*7040*/  @P6 SHF.L.U32 R113, R91, 0x1f, RZ ;  /* 0x0000001f5b716819 */ /* 0x000fe200000006ff */
[----:B------:R1:W-:Y:S01]  /*7050*/  STS.128 [R99+0x4210], R108 ;  /* 0x0042106c63007388 */ /* 0x0003e20000000c00 */
[----:B------:R-:W-:Y:S01]  /*7060*/  @!PT LDS RZ, [RZ] ;  /* 0x00000000fffff984 */ /* 0x000fe20000000800 */
[----:B------:R-:W-:Y:S01]  /*7070*/  @!PT LDS RZ, [RZ] ;  /* 0x00000000fffff984 */ /* 0x000fe20000000800 */
[----:B------:R-:W-:Y:S01]  /*7080*/  @!PT LDS RZ, [RZ] ;  /* 0x00000000fffff984 */ /* 0x000fe20000000800 */
[----:B------:R-:W-:Y:S01]  /*7090*/  @!PT LDS RZ, [RZ] ;  /* 0x00000000fffff984 */ /* 0x000fe20000000800 */
[----:B------:R2:W-:Y:S07]  /*70a0*/  MEMBAR.ALL.CTA ;  /* 0x0000000000007992 */ /* 0x0005ee0000008000 */
[----:B--2---:R-:W2:Y:S02]  /*70b0*/  FENCE.VIEW.ASYNC.S ;  /* 0x00000000000073c6 */ /* 0x004ea40000000000 */
[----:B--2---:R-:W-:Y:S06]  /*70c0*/  BAR.SYNC.DEFER_BLOCKING 0x1, 0x80 ;  /* 0x0042000000007b1d */ /* 0x004fec0000010000 */
[----:B------:R-:W-:Y:S05]  /*70d0*/  @P0 BRA `(.L_x_113) ;  /* 0x0000000000280947 */ /* 0x000fea0003800000 */
[----:B------:R-:W-:Y:S01]  /*70e0*/  UIADD3 UR4, UPT, UPT, UR44, 0x4200, URZ ;  /* 0x000042002c047890 */ /* 0x000fe2000fffe0ff */
[----:B------:R-:W-:Y:S05]  /*70f0*/  UMOV UR51, UR36 ;  /* 0x0000002400337c82 */ /* 0x000fea0008000000 */
[----:B------:R-:W-:Y:S01]  /*7100*/  MOV R96, UR4 ;  /* 0x0000000400607c02 */ /* 0x000fe20008000f00 */
[----:B------:R-:W-:Y:S03]  /*7110*/  UIADD3 UR4, UP0, UPT, UR62, 0x680, URZ ;  /* 0x000006803e047890 */ /* 0x000fe6000ff1e0ff */
[----:B------:R-:W-:Y:S01]  /*7120*/  R2UR UR48, R96 ;  /* 0x00000000603072ca */ /* 0x000fe200000e0000 */
[----:B------:R-:W-:Y:S11]  /*7130*/  UIADD3.X UR5, UPT, UPT, URZ, UR63, URZ, UP0, !UPT ;  /* 0x0000003fff057290 */ /* 0x000ff600087fe4ff */
[----:B------:R-:W-:Y:S01]  /*7140*/  @!UPT UIADD3 URZ, UPT, UPT, URZ, URZ, URZ ;  /* 0x000000fffffff290 */ /* 0x000fe2000fffe0ff */
[----:B------:R2:W-:Y:S01]  /*7150*/  UTMASTG.3D [UR48], [UR4] ;  /* 0x00000030040073b5 */ /* 0x0005e20008010000 */
[----:B------:R0:W-:Y:S01]  /*7160*/  UTMACMDFLUSH ;  /* 0x00000000000079b7 */ /* 0x0001e20000000000 */
[----:B--2---:R-:W-:Y:S04]  /*7170*/  DEPBAR.LE SB0, 0x1 ;  /* 0x000080400000791a */ /* 0x004fe80000000000 */
.L_x_113:
[----:B------:R-:W-:Y:S05]  /*7180*/  BSYNC.RECONVERGENT B0 ;  /* 0x0000000000007941 */ /* 0x000fea0003800200 */
.L_x_112:
[----:B------:R-:W-:Y:S06]  /*7190*/  BAR.SYNC.DEFER_BLOCKING 0x1, 0x80 ;  /* 0x0042000000007b1d */ /* 0x000fec0000010000 */
[----:B------:R-:W2:Y:S01]  /*71a0*/  @P6 SYNCS.PHASECHK.TRANS64.TRYWAIT P0, [R112+URZ+0xa0], R113 ;  /* 0x0000a071700065a7 */ /* 0x000ea200080011ff */
[----:B------:R-:W-:Y:S01]  /*71b0*/  BSSY B1, `(.L_x_114) ;  /* 0x0000020000017945 */ /* 0x000fe20003800000 */
[----:B--2---:R-:W-:Y:S03]  /*71c0*/  @P6 SEL R100, RZ, 0x1, !P0 ;  /* 0x00000001ff646807 */ /* 0x004fe60004000000 */
[----:B------:R-:W-:Y:S05]  /*71d0*/  @!P6 BRA `(.L_x_115) ;  /* 0x000000000074e947 */ /* 0x000fea0003800000 */
[----:B------:R-:W-:Y:S01]  /*71e0*/  ISETP.NE.AND P1, PT, R101, RZ, PT ;  /* 0x000000ff6500720c */ /* 0x000fe20003f25270 */
[----:B------:R-:W2:Y:S01]  /*71f0*/  S2R R0, SR_CgaCtaId ;  /* 0x0000000000007919 */ /* 0x000ea20000008800 */
[----:B------:R-:W-:Y:S01]  /*7200*/  ISETP.NE.AND P0, PT, R100, RZ, PT ;  /* 0x000000ff6400720c */ /* 0x000fe20003f05270 */
[----:B------:R-:W-:Y:S10]  /*7210*/  BSSY B0, `(.L_x_116) ;  /* 0x0000008000007945 */ /* 0x000ff40003800000 */
[----:B------:R-:W-:Y:S05]  /*7220*/  @P1 IMAD R2, R93, 0x1000, R84 ;  /* 0x000010005d021824 */ /* 0x000fea00078e0254 */
[----:B------:R-:W-:Y:S05]  /*7230*/  @P1 IADD3 R4, PT, PT, R2, UR44, RZ ;  /* 0x0000002c02041c10 */ /* 0x000fea000fffe0ff */
[----:B------:R-:W-:Y:S01]  /*7240*/  @P1 IMAD.IADD R4, R4, 0x1, R103 ;  /* 0x0000000104041824 */ /* 0x000fe200078e0267 */
[----:B------:R-:W-:Y:S06]  /*7250*/  @P0 BRA `(.L_x_117) ;  /* 0x00000000000c0947 */ /* 0x000fec0003800000 */
[----:B------:R-:W-:Y:S04]  /*7260*/  SHF.L.U32 R3, R91, 0x1f, RZ ;  /* 0x0000001f5b037819 */ /* 0x000fe800000006ff */
[----:B------:R-:W3:Y:S02]  /*7270*/  SYNCS.PHASECHK.TRANS64.TRYWAIT P0, [R112+URZ+0xa0], R3 ;  /* 0x0000a003700075a7 */ /* 0x000ee400080011ff */
[----:B---3--:R-:W-:Y:S05]  /*7280*/  @!P0 BRA `(.L_x_118) ;  /* 0x0000003400548947 */ /* 0x008fea0003800000 */
.L_x_117:
[----:B------:R-:W-:Y:S05]  /*7290*/  BSYNC B0 ;  /* 0x0000000000007941 */ /* 0x000fea0003800000 */
.L_x_116:
[----:B------:R-:W-:Y:S01]  /*72a0*/  ISETP.NE.AND P0, PT, R101, RZ, PT ;  /* 0x000000ff6500720c */ /* 0x000fe20003f05270 */
[----:B---3--:R-:W-:Y:S02]  /*72b0*/  VIADD R3, R112, 0xc0 ;  /* 0x000000c070037836 */ /* 0x008fe40000000000 */
[----:B------:R-:W-:Y:S03]  /*72c0*/  VIADD R93, R93, 0x1 ;  /* 0x000000015d5d7836 */ /* 0x000fe60000000000 */
[----:B--2---:R-:W-:Y:S07]  /*72d0*/  PRMT R0, R0, 0x654, R3 ;  /* 0x0000065400007816 */ /* 0x004fee0000000003 */
[----:B------:R2:W3:Y:S04]  /*72e0*/  @P0 LDS.128 R72, [R2+UR44+0x200] ;  /* 0x0002002c02480984 */ /* 0x0004e80008000c00 */
[----:B------:R2:W4:Y:S01]  /*72f0*/  @P0 LDS.128 R76, [R4+0x210] ;  /* 0x00021000044c0984 */ /* 0x0005220000000c00 */
        /* <DEDUP_REMOVED lines=10> */
[----:B--23--:R-:W-:Y:S02]  /*73a0*/  LOP3.LUT R91, R91, R0, RZ, 0x3c, !PT ;  /* 0x000000005b5b7212 */ /* 0x00cfe400078e3cff */
.L_x_115:
[----:B------:R-:W-:Y:S05]  /*73b0*/  BSYNC B1 ;  /* 0x0000000000017941 */ /* 0x000fea0003800000 */
.L_x_114:
[----:B------:R-:W-:Y:S05]  /*73c0*/  VIADD R3, R39, 0x40 ;  /* 0x0000004027037836 */ /* 0x000fea0000000000 */
[----:B------:R-:W-:Y:S04]  /*73d0*/  SHF.R.U32.HI R3, RZ, 0x15, R3 ;  /* 0x00000015ff037819 */ /* 0x000fe80000011603 */
[----:B------:R-:W-:Y:S11]  /*73e0*/  LOP3.LUT P0, RZ, R3, 0x3, R86, 0x48, !PT ;  /* 0x0000000303ff7812 */ /* 0x000ff60007804856 */
[----:B------:R-:W-:Y:S02]  /*73f0*/  @!UPT UIADD3 URZ, UPT, UPT, URZ, URZ, URZ ;  /* 0x000000fffffff290 */ /* 0x000fe4000fffe0ff */
[----:B------:R-:W-:Y:S05]  /*7400*/  @!P0 BRA `(.L_x_119) ;  /* 0x0000000000408947 */ /* 0x000fea0003800000 */
[----:B------:R-:W2:Y:S01]  /*7410*/  LDCU.64 UR8, c[0x4][0x78] ;  /* 0x01000f00ff0877ac */ /* 0x000ea20008000a00 */
[----:B------:R-:W-:Y:S01]  /*7420*/  MOV R3, 0x0 ;  /* 0x0000000000037802 */ /* 0x000fe20000000f00 */
[----:B------:R-:W-:Y:S02]  /*7430*/  HFMA2 R12, -RZ, RZ, 0, 5.9604644775390625e-08 ;  /* 0x00000001ff0c7431 */ /* 0x000fe400000001ff */
[----:B------:R-:W-:Y:S02]  /*7440*/  IMAD.MOV.U32 R8, RZ, RZ, 0x192 ;  /* 0x00000192ff087424 */ /* 0x000fe400078e00ff */
[----:B------:R-:W-:Y:S01]  /*7450*/  IMAD.MOV.U32 R13, RZ, RZ, RZ ;  /* 0x000000ffff0d7224 */ /* 0x000fe200078e00ff */
[----:B------:R-:W3:Y:S01]  /*7460*/  LDCU.64 UR6, c[0x4][0x80] ;  /* 0x01001000ff0677ac */ /* 0x000ee20008000a00 */
[----:B------:R-:W1:Y:S01]  /*7470*/  LDC.64 R2, c[0x4][R3] ;  /* 0x0100000003027b82 */ /* 0x000e620000000a00 */
[----:B------:R-:W5:Y:S01]  /*7480*/  LDCU.64 UR4, c[0x4][0x18] ;  /* 0x01000300ff0477ac */ /* 0x000f620008000a00 */
[----:B--2---:R-:W-:Y:S01]  /*7490*/  MOV R5, UR9 ;  /* 0x0000000900057c02 */ /* 0x004fe20008000f00 */
[----:B------:R-:W-:Y:S01]  /*74a0*/  IMAD.U32 R4, RZ, RZ, UR8 ;  /* 0x00000008ff047e24 */ /* 0x000fe2000f8e00ff */
[----:B---3--:R-:W-:Y:S01]  /*74b0*/  MOV R7, UR7 ;  /* 0x0000000700077c02 */ /* 0x008fe20008000f00 */
[----:B------:R-:W-:Y:S01]  /*74c0*/  IMAD.U32 R6, RZ, RZ, UR6 ;  /* 0x00000006ff067e24 */ /* 0x000fe2000f8e00ff */
[----:B-----5:R-:W-:Y:S01]  /*74d0*/  MOV R11, UR5 ;  /* 0x00000005000b7c02 */ /* 0x020fe20008000f00 */
[----:B------:R-:W-:Y:S02]  /*74e0*/  IMAD.U32 R10, RZ, RZ, UR4 ;  /* 0x00000004ff0a7e24 */ /* 0x000fe4000f8e00ff */
[----:B------:R-:W-:Y:S07]  /*74f0*/  LEPC R20, `(.L_x_119) ;  /* 0x000000001014794e */ /* 0x000fee0000000000 */
[----:B-1--4-:R-:W-:Y:S05]  /*7500*/  CALL.ABS.NOINC R2 ;  /* 0x0000000002007343 */ /* 0x012fea0003c00000 */
.L_x_119:
        /* <DEDUP_REMOVED lines=14> */
[----:B------:R-:W-:Y:S01]  /*75f0*/  F2FP.F16.E4M3.UNPACK_B R54, R75 ;  /* 0x0000004bff36723e */ /* 0x000fe200020006ff */
[----:B------:R-:W-:Y:S01]  /*7600*/  LDTM.16dp32bit_t0_t15.x32 R4, tmem[UR4+0x40] ;  /* 0x00004004000479ee */ /* 0x000fe20008a80000 */
[----:B------:R-:W2:Y:S01]  /*7610*/  LDTM.16dp32bit_t16_t31.x32 R4, tmem[UR4+0x60] ;  /* 0x00006004000479ee */ /* 0x000ea20008aa0000 */
[----:B------:R-:W-:Y:S01]  /*7620*/  HADD2.F32 R46, -RZ, R46.H1_H1 ;  /* 0x3000002eff2e7230 */ /* 0x000fe20000004100 */
[----:B----4-:R-:W-:Y:S01]  /*7630*/  F2FP.F16.E4M3.UNPACK_B R58, R76 ;  /* 0x0000004cff3a723e */ /* 0x010fe200020006ff */
[--C-:B------:R-:W-:Y:S01]  /*7640*/  HADD2.F32 R49, -RZ, R50.reuse.H0_H0 ;  /* 0x20000032ff317230 */ /* 0x100fe20000004100 */
[----:B------:R-:W-:Y:S01]  /*7650*/  F2FP.F16.E4M3.UNPACK_B R62, R77 ;  /* 0x0000004dff3e723e */ /* 0x000fe200020006ff */
[----:B------:R-:W-:Y:S01]  /*7660*/  HADD2.F32 R50, -RZ, R50.H1_H1 ;  /* 0x30000032ff327230 */ /* 0x000fe20000004100 */
[----:B------:R-:W-:Y:S01]  /*7670*/  F2FP.F16.E4M3.UNPACK_B R66, R78 ;  /* 0x0000004eff42723e */ /* 0x000fe200020006ff */
[--C-:B------:R-:W-:Y:S01]  /*7680*/  HADD2.F32 R53, -RZ, R54.reuse.H0_H0 ;  /* 0x20000036ff357230 */ /* 0x100fe20000004100 */
[----:B------:R-:W-:Y:S01]  /*7690*/  F2FP.F16.E4M3.UNPACK_B R70, R79 ;  /* 0x0000004fff46723e */ /* 0x000fe200020006ff */
[----:B------:R-:W-:Y:S01]  /*76a0*/  HADD2.F32 R54, -RZ, R54.H1_H1 ;  /* 0x30000036ff367230 */ /* 0x000fe20000004100 */
[----:B------:R-:W-:Y:S01]  /*76b0*/  F2FP.F16.E4M3.UNPACK_B R56, R75.H1 ;  /* 0x0000004bff38723e */ /* 0x000fe200030006ff */
[--C-:B------:R-:W-:Y:S01]  /*76c0*/  HADD2.F32 R57, -RZ, R58.reuse.H0_H0 ;  /* 0x2000003aff397230 */ /* 0x100fe20000004100 */
[----:B------:R-:W-:Y:S01]  /*76d0*/  F2FP.F16.E4M3.UNPACK_B R60, R76.H1 ;  /* 0x0000004cff3c723e */ /* 0x000fe200030006ff */
[----:B------:R-:W-:Y:S01]  /*76e0*/  HADD2.F32 R58, -RZ, R58.H1_H1 ;  /* 0x3000003aff3a7230 */ /* 0x000fe20000004100 */
[----:B------:R-:W-:Y:S01]  /*76f0*/  F2FP.F16.E4M3.UNPACK_B R64, R77.H1 ;  /* 0x0000004dff40723e */ /* 0x000fe200030006ff */
[--C-:B------:R-:W-:Y:S01]  /*7700*/  HADD2.F32 R61, -RZ, R62.reuse.H0_H0 ;  /* 0x2000003eff3d7230 */ /* 0x100fe20000004100 */
[----:B------:R-:W-:Y:S01]  /*7710*/  F2FP.F16.E4M3.UNPACK_B R68, R78.H1 ;  /* 0x0000004eff44723e */ /* 0x000fe200030006ff */
[----:B------:R-:W-:Y:S01]  /*7720*/  HADD2.F32 R62, -RZ, R62.H1_H1 ;  /* 0x3000003eff3e7230 */ /* 0x000fe20000004100 */
[----:B------:R-:W-:Y:S01]  /*7730*/  ISETP.NE.AND P0, PT, R97, RZ, PT ;  /* 0x000000ff6100720c */ /* 0x000fe20003f05270 */
[--C-:B------:R-:W-:Y:S01]  /*7740*/  HADD2.F32 R65, -RZ, R66.reuse.H0_H0 ;  /* 0x20000042ff417230 */ /* 0x100fe20000004100 */
[----:B------:R-:W-:Y:S01]  /*7750*/  ISETP.NE.AND P6, PT, R102, RZ, PT ;  /* 0x000000ff6600720c */ /* 0x000fe20003fc5270 */
[----:B------:R-:W-:Y:S02]  /*7760*/  HADD2.F32 R66, -RZ, R66.H1_H1 ;  /* 0x30000042ff427230 */ /* 0x000fe40000004100 */
[--C-:B------:R-:W-:Y:S02]  /*7770*/  HADD2.F32 R69, -RZ, R70.reuse.H0_H0 ;  /* 0x20000046ff457230 */ /* 0x100fe40000004100 */
[C---:B--2---:R-:W-:Y:S01]  /*7780*/  FMUL R0, R38.reuse, R4 ;  /* 0x0000000426007220 */ /* 0x044fe20000400000 */
[C---:B------:R-:W-:Y:S01]  /*7790*/  FMUL R2, R38.reuse, R5 ;  /* 0x0000000526027220 */ /* 0x040fe20000400000 */
[C---:B------:R-:W-:Y:S01]  /*77a0*/  FMUL R4, R38.reuse, R8 ;  /* 0x0000000826047220 */ /* 0x040fe20000400000 */
[C---:B------:R-:W-:Y:S01]  /*77b0*/  FMUL R5, R38.reuse, R9 ;  /* 0x0000000926057220 */ /* 0x040fe20000400000 */
[C---:B------:R-:W-:Y:S01]  /*77c0*/  FFMA R0, R41.reuse, R40, R0 ;  /* 0x0000002829007223 */ /* 0x040fe20000000000 */
[C---:B------:R-:W-:Y:S01]  /*77d0*/  FFMA R2, R41.reuse, R43, R2 ;  /* 0x0000002b29027223 */ /* 0x040fe20000000002 */
        /* <DEDUP_REMOVED lines=10> */
[----:B------:R-:W-:Y:S02]  /*7880*/  HADD2.F32 R70, -RZ, R70.H1_H1 ;  /* 0x30000046ff467230 */ /* 0x000fe40000004100 */
[C---:B------:R-:W-:Y:S01]  /*7890*/  FMUL R28, R38.reuse, R32 ;  /* 0x00000020261c7220 */ /* 0x040fe20000400000 */
[C---:B------:R-:W-:Y:S01]  /*78a0*/  FMUL R29, R38.reuse, R33 ;  /* 0x00000021261d7220 */ /* 0x040fe20000400000 */
[C---:B------:R-:W-:Y:S01]  /*78b0*/  FMUL R3, R38.reuse, R6 ;  /* 0x0000000626037220 */ /* 0x040fe20000400000 */
[C---:B------:R-:W-:Y:S01]  /*78c0*/  FMUL R7, R38.reuse, R7 ;  /* 0x0000000726077220 */ /* 0x040fe20000400000 */
[--C-:B------:R-:W-:Y:S02]  /*78d0*/  HADD2.F32 R47, -RZ, R48.reuse.H0_H0 ;  /* 0x20000030ff2f7230 */ /* 0x100fe40000004100 */
[C---:B------:R-:W-:Y:S01]  /*78e0*/  FMUL R6, R38.reuse, R10 ;  /* 0x0000000a26067220 */ /* 0x040fe20000400000 */
[C---:B------:R-:W-:Y:S01]  /*78f0*/  FFMA R3, R41.reuse, R42, R3 ;  /* 0x0000002a29037223 */ /* 0x040fe20000000003 */
[----:B------:R-:W-:Y:S02]  /*7900*/  HADD2.F32 R48, -RZ, R48.H1_H1 ;  /* 0x30000030ff307230 */ /* 0x000fe40000004100 */
[C---:B------:R-:W-:Y:S01]  /*7910*/  FFMA R7, R41.reuse, R44, R7 ;  /* 0x0000002c29077223 */ /* 0x040fe20000000007 */
[C---:B------:R-:W-:Y:S01]  /*7920*/  FFMA R4, R41.reuse, R45, R4 ;  /* 0x0000002d29047223 */ /* 0x040fe20000000004 */
[C---:B------:R-:W-:Y:S01]  /*7930*/  FFMA R5, R41.reuse, R46, R5 ;  /* 0x0000002e29057223 */ /* 0x040fe20000000005 */
[----:B------:R-:W-:Y:S01]  /*7940*/  FFMA R6, R41, R47, R6 ;  /* 0x0000002f29067223 */ /* 0x000fe20000000006 */
[----:B------:R-:W-:Y:S01]  /*7950*/  FMUL R11, R38, R11 ;  /* 0x0000000b260b7220 */ /* 0x000fe20000400000 */
[----:B------:R-:W-:Y:S01]  /*7960*/  F2FP.F16.E4M3.UNPACK_B R40, R79.H1 ;  /* 0x0000004fff28723e */ /* 0x000fe200030006ff */
[--C-:B------:R-:W-:Y:S01]  /*7970*/  HADD2.F32 R51, -RZ, R52.reuse.H0_H0 ;  /* 0x20000034ff337230 */ /* 0x100fe20000004100 */
[----:B-1----:R-:W-:Y:S01]  /*7980*/  F2FP.SATFINITE.E4M3.F32.PACK_AB_MERGE_C R105, R7, R3, RZ ;  /* 0x000000030769723e */ /* 0x002fe200048070ff */
[C---:B------:R-:W-:Y:S01]  /*7990*/  FFMA R11, R41.reuse, R48, R11 ;  /* 0x00000030290b7223 */ /* 0x040fe2000000000b */
[C---:B------:R-:W-:Y:S01]  /*79a0*/  FFMA R8, R41.reuse, R49, R8 ;  /* 0x0000003129087223 */ /* 0x040fe20000000008 */
[----:B------:R-:W-:Y:S01]  /*79b0*/  FFMA R9, R41, R50, R9 ;  /* 0x0000003229097223 */ /* 0x000fe20000000009 */
[----:B------:R-:W-:Y:S01]  /*79c0*/  F2FP.SATFINITE.E4M3.F32.PACK_AB_MERGE_C R104, R2, R0, R105 ;  /* 0x000000000268723e */ /* 0x000fe20004807069 */
[----:B------:R-:W-:Y:S01]  /*79d0*/  HADD2.F32 R52, -RZ, R52.H1_H1 ;  /* 0x30000034ff347230 */ /* 0x000fe20000004100 */
[----:B------:R-:W-:Y:S01]  /*79e0*/  F2FP.SATFINITE.E4M3.F32.PACK_AB_MERGE_C R106, R11, R6, RZ ;  /* 0x000000060b6a723e */ /* 0x000fe200048070ff */
[C---:B------:R-:W-:Y:S01]  /*79f0*/  FMUL R10, R38.reuse, R14 ;  /* 0x0000000e260a7220 */ /* 0x040fe20000400000 */
[C---:B------:R-:W-:Y:S01]  /*7a00*/  FMUL R15, R38.reuse, R15 ;  /* 0x0000000f260f7220 */ /* 0x040fe20000400000 */
[--C-:B------:R-:W-:Y:S01]  /*7a10*/  HADD2.F32 R55, -RZ, R56.reuse.H0_H0 ;  /* 0x20000038ff377230 */ /* 0x100fe20000004100 */
[----:B------:R-:W-:Y:S01]  /*7a20*/  F2FP.SATFINITE.E4M3.F32.PACK_AB_MERGE_C R105, R5, R4, R106 ;  /* 0x000000040569723e */ /* 0x000fe2000480706a */
[C---:B------:R-:W-:Y:S01]  /*7a30*/  FFMA R10, R41.reuse, R51, R10 ;  /* 0x00000033290a7223 */ /* 0x040fe2000000000a */
[C---:B------:R-:W-:Y:S01]  /*7a40*/  FFMA R15, R41.reuse, R52, R15 ;  /* 0x00000034290f7223 */ /* 0x040fe2000000000f */
[C---:B------:R-:W-:Y:S01]  /*7a50*/  FFMA R12, R41.reuse, R53, R12 ;  /* 0x00000035290c7223 */ /* 0x040fe2000000000c */
[C---:B------:R-:W-:Y:S01]  /*7a60*/  FFMA R13, R41.reuse, R54, R13 ;  /* 0x00000036290d7223 */ /* 0x040fe2000000000d */
[----:B------:R-:W-:Y:S02]  /*7a70*/  HADD2.F32 R56, -RZ, R56.H1_H1 ;  /* 0x30000038ff387230 */ /* 0x000fe40000004100 */
[C---:B------:R-:W-:Y:S01]  /*7a80*/  FMUL R14, R38.reuse, R18 ;  /* 0x00000012260e7220 */ /* 0x040fe20000400000 */
[C---:B------:R-:W-:Y:S01]  /*7a90*/  FMUL R19, R38.reuse, R19 ;  /* 0x0000001326137220 */ /* 0x040fe20000400000 */
[--C-:B------:R-:W-:Y:S02]  /*7aa0*/  HADD2.F32 R59, -RZ, R60.reuse.H0_H0 ;  /* 0x2000003cff3b7230 */ /* 0x100fe40000004100 */
[C---:B------:R-:W-:Y:S01]  /*7ab0*/  FMUL R18, R38.reuse, R22 ;  /* 0x0000001626127220 */ /* 0x040fe20000400000 */
[C---:B------:R-:W-:Y:S01]  /*7ac0*/  FFMA R14, R41.reuse, R55, R14 ;  /* 0x00000037290e7223 */ /* 0x040fe2000000000e */
[----:B------:R-:W-:Y:S02]  /*7ad0*/  HADD2.F32 R60, -RZ, R60.H1_H1 ;  /* 0x3000003cff3c7230 */ /* 0x000fe40000004100 */
        /* <DEDUP_REMOVED lines=8> */
[C---:B------:R-:W-:Y:S01]  /*7b60*/  FFMA R23, R41.reuse, R60, R23 ;  /* 0x0000003c29177223 */ /* 0x040fe20000000017 */
[C---:B------:R-:W-:Y:S01]  /*7b70*/  FMUL R27, R38.reuse, R27 ;  /* 0x0000001b261b7220 */ /* 0x040fe20000400000 */
[C---:B------:R-:W-:Y:S01]  /*7b80*/  FFMA R20, R41.reuse, R61, R20 ;  /* 0x0000003d29147223 */ /* 0x040fe20000000014 */
[C---:B------:R-:W-:Y:S01]  /*7b90*/  FFMA R21, R41.reuse, R62, R21 ;  /* 0x0000003e29157223 */ /* 0x040fe20000000015 */
[--C-:B------:R-:W-:Y:S02]  /*7ba0*/  HADD2.F32 R67, -RZ, R68.reuse.H0_H0 ;  /* 0x20000044ff437230 */ /* 0x100fe40000004100 */
[----:B------:R-:W-:Y:S01]  /*7bb0*/  FFMA R22, R41, R63, R22 ;  /* 0x0000003f29167223 */ /* 0x000fe20000000016 */
[----:B------:R-:W-:Y:S02]  /*7bc0*/  HADD2.F32 R68, -RZ, R68.H1_H1 ;  /* 0x30000044ff447230 */ /* 0x000fe40000004100 */
[C---:B------:R-:W-:Y:S01]  /*7bd0*/  FMUL R26, R38.reuse, R30 ;  /* 0x0000001e261a7220 */ /* 0x040fe20000400000 */
[----:B------:R-:W-:Y:S01]  /*7be0*/  F2FP.SATFINITE.E4M3.F32.PACK_AB_MERGE_C R107, R15, R10, RZ ;  /* 0x0000000a0f6b723e */ /* 0x000fe200048070ff */
        /* <DEDUP_REMOVED lines=8> */
[----:B------:R-:W-:Y:S01]  /*7c70*/  F2FP.SATFINITE.E4M3.F32.PACK_AB_MERGE_C R106, R9, R8, R107 ;  /* 0x00000008096a723e */ /* 0x000fe2000480706b */
[----:B------:R-:W-:Y:S01]  /*7c80*/  FFMA R31, R41, R68, R31 ;  /* 0x00000044291f7223 */ /* 0x000fe2000000001f */
[----:B------:R-:W-:Y:S01]  /*7c90*/  FMUL R35, R38, R35 ;  /* 0x0000002326237220 */ /* 0x000fe20000400000 */
[----:B------:R-:W-:Y:S01]  /*7ca0*/  F2FP.SATFINITE.E4M3.F32.PACK_AB_MERGE_C R107, R19, R14, RZ ;  /* 0x0000000e136b723e */ /* 0x000fe200048070ff */
[C---:B------:R-:W-:Y:S01]  /*7cb0*/  FFMA R28, R41.reuse, R69, R28 ;  /* 0x00000045291c7223 */ /* 0x040fe2000000001c */
[C---:B------:R-:W-:Y:S01]  /*7cc0*/  FFMA R29, R41.reuse, R70, R29 ;  /* 0x00000046291d7223 */ /* 0x040fe2000000001d */
[C---:B------:R-:W-:Y:S01]  /*7cd0*/  FFMA R30, R41.reuse, R43, R30 ;  /* 0x0000002b291e7223 */ /* 0x040fe2000000001e */
[----:B------:R-:W-:Y:S01]  /*7ce0*/  FFMA R35, R41, R40, R35 ;  /* 0x0000002829237223 */ /* 0x000fe20000000023 */
        /* <DEDUP_REMOVED lines=21> */
[----:B------:R-:W-:Y:S02]  /*7e40*/  UIADD3 UR4, UP0, UPT, UR62, 0x680, URZ ;  /* 0x000006803e047890 */ /* 0x000fe4000ff1e0ff */
[----:B------:R-:W-:Y:S02]  /*7e50*/  UIADD3 UR9, UPT, UPT, UR49, 0x40, URZ ;  /* 0x0000004031097890 */ /* 0x000fe4000fffe0ff */
[----:B------:R-:W-:Y:S02]  /*7e60*/  UIADD3 UR8, UPT, UPT, UR44, 0x5200, URZ ;  /* 0x000052002c087890 */ /* 0x000fe4000fffe0ff */
[----:B------:R-:W-:Y:S01]  /*7e70*/  UIADD3.X UR5, UPT, UPT, URZ, UR63, URZ, UP0, !UPT ;  /* 0x0000003fff057290 */ /* 0x000fe200087fe4ff */
[----:B------:R-:W-:Y:S01]  /*7e80*/  UMOV UR10, UR50 ;  /* 0x00000032000a7c82 */ /* 0x000fe20008000000 */
[----:B------:R-:W-:Y:S07]  /*7e90*/  UMOV UR11, UR36 ;  /* 0x00000024000b7c82 */ /* 0x000fee0008000000 */
[----:B------:R2:W-:Y:S01]  /*7ea0*/  UTMASTG.3D [UR8], [UR4] ;  /* 0x00000008040073b5 */ /* 0x0005e20008010000 */
[----:B------:R0:W-:Y:S01]  /*7eb0*/  UTMACMDFLUSH ;  /* 0x00000000000079b7 */ /* 0x0001e20000000000 */
[----:B--2---:R-:W-:Y:S04]  /*7ec0*/  DEPBAR.LE SB0, 0x1 ;  /* 0x000080400000791a */ /* 0x004fe80000000000 */
.L_x_121:
[----:B------:R-:W-:Y:S05]  /*7ed0*/  BSYNC.RECONVERGENT B0 ;  /* 0x0000000000007941 */ /* 0x000fea0003800200 */
.L_x_120:
        /* <DEDUP_REMOVED lines=16> */
.L_x_125:
[----:B------:R-:W-:Y:S05]  /*7fe0*/  BSYNC B0 ;  /* 0x0000000000007941 */ /* 0x000fea0003800000 */
.L_x_124:
        /* <DEDUP_REMOVED lines=17> */
.L_x_123:
[----:B------:R-:W-:Y:S05]  /*8100*/  BSYNC B1 ;  /* 0x0000000000017941 */ /* 0x000fea0003800000 */
.L_x_122:
        /* <DEDUP_REMOVED lines=21> */
.L_x_127:
        /* <DEDUP_REMOVED lines=18> */
[----:B------:R-:W-:Y:S01]  /*8380*/  ISETP.NE.AND P6, PT, R102, RZ, PT ;  /* 0x000000ff6600720c */ /* 0x000fe20003fc5270 */
[--C-:B------:R-:W-:Y:S01]  /*8390*/  HADD2.F32 R49, -RZ, R50.reuse.H0_H0 ;  /* 0x20000032ff317230 */ /* 0x100fe20000004100 */
[----:B----4-:R-:W-:Y:S01]  /*83a0*/  F2FP.F16.E4M3.UNPACK_B R58, R76 ;  /* 0x0000004cff3a723e */ /* 0x010fe200020006ff */
[----:B------:R-:W-:Y:S01]  /*83b0*/  HADD2.F32 R50, -RZ, R50.H1_H1 ;  /* 0x30000032ff327230 */ /* 0x000fe20000004100 */
[----:B------:R-:W-:Y:S01]  /*83c0*/  F2FP.F16.E4M3.UNPACK_B R62, R77 ;  /* 0x0000004dff3e723e */ /* 0x000fe200020006ff */
[--C-:B------:R-:W-:Y:S01]  /*83d0*/  HADD2.F32 R53, -RZ, R54.reuse.H0_H0 ;  /* 0x20000036ff357230 */ /* 0x100fe20000004100 */
[----:B------:R-:W-:Y:S01]  /*83e0*/  F2FP.F16.E4M3.UNPACK_B R66, R78 ;  /* 0x0000004eff42723e */ /* 0x000fe200020006ff */
[----:B------:R-:W-:Y:S01]  /*83f0*/  HADD2.F32 R54, -RZ, R54.H1_H1 ;  /* 0x30000036ff367230 */ /* 0x000fe20000004100 */
[----:B------:R-:W-:Y:S01]  /*8400*/  F2FP.F16.E4M3.UNPACK_B R70, R79 ;  /* 0x0000004fff46723e */ /* 0x000fe200020006ff */
[--C-:B------:R-:W-:Y:S01]  /*8410*/  HADD2.F32 R57, -RZ, R58.reuse.H0_H0 ;  /* 0x2000003aff397230 */ /* 0x100fe20000004100 */
[----:B------:R-:W-:Y:S01]  /*8420*/  F2FP.F16.E4M3.UNPACK_B R56, R75.H1 ;  /* 0x0000004bff38723e */ /* 0x000fe200030006ff */
[----:B------:R-:W-:Y:S01]  /*8430*/  HADD2.F32 R58, -RZ, R58.H1_H1 ;  /* 0x3000003aff3a7230 */ /* 0x000fe20000004100 */
[----:B------:R-:W-:Y:S01]  /*8440*/  F2FP.F16.E4M3.UNPACK_B R60, R76.H1 ;  /* 0x0000004cff3c723e */ /* 0x000fe200030006ff */
[--C-:B------:R-:W-:Y:S01]  /*8450*/  HADD2.F32 R61, -RZ, R62.reuse.H0_H0 ;  /* 0x2000003eff3d7230 */ /* 0x100fe20000004100 */
[----:B------:R-:W-:Y:S01]  /*8460*/  F2FP.F16.E4M3.UNPACK_B R64, R77.H1 ;  /* 0x0000004dff40723e */ /* 0x000fe200030006ff */
[----:B------:R-:W-:Y:S01]  /*8470*/  HADD2.F32 R62, -RZ, R62.H1_H1 ;  /* 0x3000003eff3e7230 */ /* 0x000fe20000004100 */
[----:B------:R-:W-:Y:S01]  /*8480*/  F2FP.F16.E4M3.UNPACK_B R68, R78.H1 ;  /* 0x0000004eff44723e */ /* 0x000fe200030006ff */
        /* <DEDUP_REMOVED lines=112> */
[----:B------:R-:W-:Y:S02]  /*8b90*/  UIADD3 UR4, UPT, UPT, UR44, 0x4200, URZ ;  /* 0x000042002c047890 */ /* 0x000fe4000fffe0ff */
[----:B------:R-:W-:Y:S01]  /*8ba0*/  UIADD3 UR9, UPT, UPT, UR49, 0x80, URZ ;  /* 0x0000008031097890 */ /* 0x000fe2000fffe0ff */
[----:B------:R-:W-:Y:S01]  /*8bb0*/  UMOV UR10, UR50 ;  /* 0x00000032000a7c82 */ /* 0x000fe20008000000 */
[----:B------:R-:W-:Y:S02]  /*8bc0*/  UMOV UR11, UR36 ;  /* 0x00000024000b7c82 */ /* 0x000fe40008000000 */
        /* <DEDUP_REMOVED lines=8> */
.L_x_129:
[----:B------:R-:W-:Y:S05]  /*8c50*/  BSYNC.RECONVERGENT B0 ;  /* 0x0000000000007941 */ /* 0x000fea0003800200 */
.L_x_128:
        /* <DEDUP_REMOVED lines=16> */
.L_x_133:
[----:B------:R-:W-:Y:S05]  /*8d60*/  BSYNC B0 ;  /* 0x0000000000007941 */ /* 0x000fea0003800000 */
.L_x_132:
        /* <DEDUP_REMOVED lines=17> */
.L_x_131:
[----:B------:R-:W-:Y:S05]  /*8e80*/  BSYNC B1 ;  /* 0x0000000000017941 */ /* 0x000fea0003800000 */
.L_x_130:
        /* <DEDUP_REMOVED lines=21> */
.L_x_135:
[----:B------:R-:W-:Y:S01]  /*8fe0*/  ISETP.NE.AND P0, PT, R97, RZ, PT ;  /* 0x000000ff6100720c */ /* 0x000fe20003f05270 */
[----:B------:R-:W-:Y:S05]  /*8ff0*/  WARPSYNC.ALL ;  /* 0x0000000000007948 */ /* 0x000fea0003800000 */
[----:B------:R-:W-:Y:S01]  /*9000*/  R2UR UR4, R39 ;  /* 0x00000000270472ca */ /* 0x000fe200000e0000 */
[----:B------:R-:W2:Y:S01]  /*9010*/  S2UR UR6, SR_CgaCtaId ;  /* 0x00000000000679c3 */ /* 0x000ea20000008800 */
[-C--:B------:R-:W-:Y:S01]  /*9020*/  F2FP.F16.E4M3.UNPACK_B R42, R72.reuse ;  /* 0x00000048ff2a723e */ /* 0x080fe200020006ff */
[----:B------:R-:W-:Y:S01]  /*9030*/  BSSY.RECONVERGENT B0, `(.L_x_136) ;  /* 0x000009b000007945 */ /* 0x000fe20003800200 */
[----:B------:R-:W-:Y:S02]  /*9040*/  F2FP.F16.E4M3.UNPACK_B R72, R72.H1 ;  /* 0x00000048ff48723e */ /* 0x000fe400030006ff */
[-C--:B------:R-:W-:Y:S01]  /*9050*/  F2FP.F16.E4M3.UNPACK_B R46, R73.reuse ;  /* 0x00000049ff2e723e */ /* 0x080fe200020006ff */
[--C-:B------:R-:W-:Y:S01]  /*9060*/  HADD2.F32 R40, -RZ, R42.reuse.H0_H0 ;  /* 0x2000002aff287230 */ /* 0x100fe20000004100 */
[----:B------:R-:W-:Y:S01]  /*9070*/  F2FP.F16.E4M3.UNPACK_B R73, R73.H1 ;  /* 0x00000049ff49723e */ /* 0x000fe200030006ff */
[----:B------:R-:W-:Y:S01]  /*9080*/  HADD2.F32 R42, -RZ, R42.H1_H1 ;  /* 0x3000002aff2a7230 */ /* 0x000fe20000004100 */
[-C--:B------:R-:W-:Y:S01]  /*9090*/  F2FP.F16.E4M3.UNPACK_B R50, R74.reuse ;  /* 0x0000004aff32723e */ /* 0x080fe200020006ff */
[----:B------:R-:W-:Y:S01]  /*90a0*/  HADD2.F32 R43, -RZ, R72.H0_H0 ;  /* 0x20000048ff2b7230 */ /* 0x000fe20000004100 */
[----:B------:R-:W-:Y:S01]  /*90b0*/  F2FP.F16.E4M3.UNPACK_B R74, R74.H1 ;  /* 0x0000004aff4a723e */ /* 0x000fe200030006ff */
[----:B------:R-:W-:Y:S01]  /*90c0*/  LDTM.16dp32bit_t0_t15.x32 R4, tmem[UR4+0xc0] ;  /* 0x0000c004000479ee */ /* 0x000fe20008a80000 */
[----:B------:R-:W3:Y:S01]  /*90d0*/  LDTM.16dp32bit_t16_t31.x32 R4, tmem[UR4+0xe0] ;  /* 0x0000e004000479ee */ /* 0x000ee20008aa0000 */
[----:B------:R-:W-:Y:S01]  /*90e0*/  NOP ;  /* 0x0000000000007918 */ /* 0x000fe20000000000 */
[--C-:B------:R-:W-:Y:S01]  /*90f0*/  HADD2.F32 R45, -RZ, R46.reuse.H0_H0 ;  /* 0x2000002eff2d7230 */ /* 0x100fe20000004100 */
[----:B------:R-:W-:Y:S01]  /*9100*/  R2UR UR5, R71 ;  /* 0x00000000470572ca */ /* 0x000fe200000e0000 */
[----:B------:R-:W-:Y:S01]  /*9110*/  HADD2.F32 R46, -RZ, R46.H1_H1 ;  /* 0x3000002eff2e7230 */ /* 0x000fe20000004100 */
[----:B------:R-:W-:Y:S01]  /*9120*/  F2FP.F16.E4M3.UNPACK_B R54, R75 ;  /* 0x0000004bff36723e */ /* 0x000fe200020006ff */
        /* <DEDUP_REMOVED lines=10> */
[----:B------:R-:W-:Y:S01]  /*91d0*/  UIADD3 UR4, UPT, UPT, UR5, 0x130, URZ ;  /* 0x0000013005047890 */ /* 0x000fe2000fffe0ff */
[----:B------:R-:W-:Y:S01]  /*91e0*/  HADD2.F32 R59, -RZ, R58.H1_H1 ;  /* 0x3000003aff3b7230 */ /* 0x000fe20000004100 */
[----:B------:R-:W-:Y:S01]  /*91f0*/  F2FP.F16.E4M3.UNPACK_B R76, R76.H1 ;  /* 0x0000004cff4c723e */ /* 0x000fe200030006ff */
[--C-:B------:R-:W-:Y:S01]  /*9200*/  HADD2.F32 R60, -RZ, R62.reuse.H0_H0 ;  /* 0x2000003eff3c7230 */ /* 0x100fe20000004100 */
[----:B------:R-:W-:Y:S01]  /*9210*/  F2FP.F16.E4M3.UNPACK_B R77, R77.H1 ;  /* 0x0000004dff4d723e */ /* 0x000fe200030006ff */
[----:B------:R-:W-:Y:S01]  /*9220*/  HADD2.F32 R63, -RZ, R62.H1_H1 ;  /* 0x3000003eff3f7230 */ /* 0x000fe20000004100 */
[----:B------:R-:W-:Y:S01]  /*9230*/  F2FP.F16.E4M3.UNPACK_B R78, R78.H1 ;  /* 0x0000004eff4e723e */ /* 0x000fe200030006ff */
[--C-:B------:R-:W-:Y:S01]  /*9240*/  HADD2.F32 R64, -RZ, R66.reuse.H0_H0 ;  /* 0x20000042ff407230 */ /* 0x100fe20000004100 */
[----:B--2---:R-:W-:Y:S01]  /*9250*/  UPRMT UR4, UR6, 0x654, UR4 ;  /* 0x0000065406047896 */ /* 0x004fe20008000004 */
        /* <DEDUP_REMOVED lines=8> */
[----:B------:R-:W-:Y:S01]  /*92e0*/  SYNCS.ARRIVE.TRANS64.RED.A1T0 RZ, [UR4], RZ ;  /* 0x000000ffffff79a7 */ /* 0x000fe20008100404 */
[C---:B------:R-:W-:Y:S01]  /*92f0*/  FMUL R16, R38.reuse, R16 ;  /* 0x0000001026107220 */ /* 0x040fe20000400000 */
[C---:B------:R-:W-:Y:S01]  /*9300*/  FMUL R17, R38.reuse, R17 ;  /* 0x0000001126117220 */ /* 0x040fe20000400000 */
[C---:B------:R-:W-:Y:S01]  /*9310*/  FMUL R0, R38.reuse, R20 ;  /* 0x0000001426007220 */ /* 0x040fe20000400000 */
[C---:B------:R-:W-:Y:S01]  /*9320*/  FMUL R2, R38.reuse, R21 ;  /* 0x0000001526027220 */ /* 0x040fe20000400000 */
[C---:B------:R-:W-:Y:S01]  /*9330*/  FMUL R20, R38.reuse, R25 ;  /* 0x0000001926147220 */ /* 0x040fe20000400000 */
[----:B------:R-:W-:Y:S02]  /*9340*/  HADD2.F32 R67, -RZ, R66.H1_H1 ;  /* 0x30000042ff437230 */ /* 0x000fe40000004100 */
[C---:B------:R-:W-:Y:S01]  /*9350*/  FMUL R6, R38.reuse, R6 ;  /* 0x0000000626067220 */ /* 0x040fe20000400000 */
[----:B------:R-:W-:Y:S02]  /*9360*/  HADD2.F32 R44, -RZ, R72.H1_H1 ;  /* 0x30000048ff2c7230 */ /* 0x000fe40000004100 */
[C---:B------:R-:W-:Y:S01]  /*9370*/  FMUL R7, R38.reuse, R7 ;  /* 0x0000000726077220 */ /* 0x040fe20000400000 */
[--C-:B------:R-:W-:Y:S02]  /*9380*/  HADD2.F32 R47, -RZ, R73.reuse.H0_H0 ;  /* 0x20000049ff2f7230 */ /* 0x100fe40000004100 */
[C---:B------:R-:W-:Y:S01]  /*9390*/  FFMA R6, R41.reuse, R43, R6 ;  /* 0x0000002b29067223 */ /* 0x040fe20000000006 */
[--C-:B------:R-:W-:Y:S02]  /*93a0*/  HADD2.F32 R40, -RZ, R68.reuse.H0_H0 ;  /* 0x20000044ff287230 */ /* 0x100fe40000004100 */
[C---:B------:R-:W-:Y:S01]  /*93b0*/  FFMA R7, R41.reuse, R44, R7 ;  /* 0x0000002c29077223 */ /* 0x040fe20000000007 */
[C---:B------:R-:W-:Y:S01]  /*93c0*/  FFMA R8, R41.reuse, R45, R8 ;  /* 0x0000002d29087223 */ /* 0x040fe20000000008 */
[----:B------:R-:W-:Y:S01]  /*93d0*/  FFMA R9, R41, R46, R9 ;  /* 0x0000002e29097223 */ /* 0x000fe20000000009 */
[----:B------:R-:W-:Y:S02]  /*93e0*/  HADD2.F32 R43, -RZ, R68.H1_H1 ;  /* 0x30000044ff2b7230 */ /* 0x000fe40000004100 */
[C---:B------:R-:W-:Y:S01]  /*93f0*/  FMUL R10, R38.reuse, R10 ;  /* 0x0000000a260a7220 */ /* 0x040fe20000400000 */
[----:B------:R-:W-:Y:S01]  /*9400*/  HADD2.F32 R48, -RZ, R73.H1_H1 ;  /* 0x30000049ff307230 */ /* 0x000fe20000004100 */
[----:B------:R-:W-:Y:S01]  /*9410*/  F2FP.SATFINITE.E4M3.F32.PACK_AB_MERGE_C R100, R7, R6, RZ ;  /* 0x000000060764723e */ /* 0x000fe200048070ff */
[C---:B------:R-:W-:Y:S01]  /*9420*/  FMUL R7, R38.reuse, R24 ;  /* 0x0000001826077220 */ /* 0x040fe20000400000 */
[----:B------:R-:W-:Y:S01]  /*9430*/  FFMA R10, R41, R47, R10 ;  /* 0x0000002f290a7223 */ /* 0x000fe2000000000a */
[C---:B------:R-:W-:Y:S01]  /*9440*/  FMUL R24, R38.reuse, R29 ;  /* 0x0000001d26187220 */ /* 0x040fe20000400000 */
[----:B------:R-:W-:Y:S01]  /*9450*/  F2FP.SATFINITE.E4M3.F32.PACK_AB_MERGE_C R100, R5, R4, R100 ;  /* 0x000000040564723e */ /* 0x000fe20004807064 */
[C---:B------:R-:W-:Y:S01]  /*9460*/  FMUL R11, R38.reuse, R11 ;  /* 0x0000000b260b7220 */ /* 0x040fe20000400000 */
[--C-:B------:R-:W-:Y:S02]  /*9470*/  HADD2.F32 R51, -RZ, R74.reuse.H0_H0 ;  /* 0x2000004aff337230 */ /* 0x100fe40000004100 */
[C---:B------:R-:W-:Y:S01]  /*9480*/  FMUL R14, R38.reuse, R14 ;  /* 0x0000000e260e7220 */ /* 0x040fe20000400000 */
[----:B------:R-:W-:Y:S02]  /*9490*/  HADD2.F32 R52, -RZ, R74.H1_H1 ;  /* 0x3000004aff347230 */ /* 0x000fe40000004100 */
[C---:B------:R-:W-:Y:S01]  /*94a0*/  FFMA R11, R41.reuse, R48, R11 ;  /* 0x00000030290b7223 */ /* 0x040fe2000000000b */
[C---:B------:R-:W-:Y:S01]  /*94b0*/  FFMA R12, R41.reuse, R49, R12 ;  /* 0x00000031290c7223 */ /* 0x040fe2000000000c */
[C---:B------:R-:W-:Y:S01]  /*94c0*/  FFMA R13, R41.reuse, R50, R13 ;  /* 0x00000032290d7223 */ /* 0x040fe2000000000d */
[----:B------:R-:W-:Y:S01]  /*94d0*/  FFMA R14, R41, R51, R14 ;  /* 0x00000033290e7223 */ /* 0x000fe2000000000e */
[C---:B------:R-:W-:Y:S01]  /*94e0*/  FMUL R15, R38.reuse, R15 ;  /* 0x0000000f260f7220 */ /* 0x040fe20000400000 */
[--C-:B------:R-:W-:Y:S01]  /*94f0*/  HADD2.F32 R55, -RZ, R75.reuse.H0_H0 ;  /* 0x2000004bff377230 */ /* 0x100fe20000004100 */
[----:B------:R-:W-:Y:S01]  /*9500*/  F2FP.SATFINITE.E4M3.F32.PACK_AB_MERGE_C R101, R11, R10, RZ ;  /* 0x0000000a0b65723e */ /* 0x000fe200048070ff */
[----:B------:R-:W-:Y:S02]  /*9510*/  HADD2.F32 R56, -RZ, R75.H1_H1 ;  /* 0x3000004bff387230 */ /* 0x000fe40000004100 */
[C---:B------:R-:W-:Y:S01]  /*9520*/  FFMA R15, R41.reuse, R52, R15 ;  /* 0x00000034290f7223 */ /* 0x040fe2000000000f */
[----:B------:R-:W-:Y:S01]  /*9530*/  FFMA R16, R41, R53, R16 ;  /* 0x0000003529107223 */ /* 0x000fe20000000010 */
[----:B------:R-:W-:Y:S01]  /*9540*/  F2FP.SATFINITE.E4M3.F32.PACK_AB_MERGE_C R101, R9, R8, R101 ;  /* 0x000000080965723e */ /* 0x000fe20004807065 */
[----:B------:R-:W-:Y:S01]  /*9550*/  FFMA R17, R41, R54, R17 ;  /* 0x0000003629117223 */ /* 0x000fe20000000011 */
[C---:B------:R-:W-:Y:S01]  /*9560*/  FMUL R18, R38.reuse, R18 ;  /* 0x0000001226127220 */ /* 0x040fe20000400000 */
[----:B------:R-:W-:Y:S01]  /*9570*/  F2FP.SATFINITE.E4M3.F32.PACK_AB_MERGE_C R102, R15, R14, RZ ;  /* 0x0000000e0f66723e */ /* 0x000fe200048070ff */
[C---:B------:R-:W-:Y:S01]  /*9580*/  FMUL R19, R38.reuse, R19 ;  /* 0x0000001326137220 */ /* 0x040fe20000400000 */
[--C-:B------:R-:W-:Y:S02]  /*9590*/  HADD2.F32 R58, -RZ, R76.reuse.H0_H0 ;  /* 0x2000004cff3a7230 */ /* 0x100fe40000004100 */
[----:B------:R-:W-:Y:S01]  /*95a0*/  FFMA R18, R41, R55, R18 ;  /* 0x0000003729127223 */ /* 0x000fe20000000012 */
[----:B------:R-:W-:Y:S01]  /*95b0*/  F2FP.SATFINITE.E4M3.F32.PACK_AB_MERGE_C R102, R13, R12, R102 ;  /* 0x0000000c0d66723e */ /* 0x000fe20004807066 */
[C---:B------:R-:W-:Y:S01]  /*95c0*/  FFMA R19, R41.reuse, R56, R19 ;  /* 0x0000003829137223 */ /* 0x040fe20000000013 */
[----:B------:R-:W-:Y:S02]  /*95d0*/  HADD2.F32 R61, -RZ, R76.H1_H1 ;  /* 0x3000004cff3d7230 */ /* 0x000fe40000004100 */
[C---:B------:R-:W-:Y:S01]  /*95e0*/  FMUL R3, R38.reuse, R22 ;  /* 0x0000001626037220 */ /* 0x040fe20000400000 */
        /* <DEDUP_REMOVED lines=10> */
[C---:B------:R-:W-:Y:S01]  /*9690*/  FMUL R23, R38.reuse, R28 ;  /* 0x0000001c26177220 */ /* 0x040fe20000400000 */
[----:B------:R-:W-:Y:S01]  /*96a0*/  F2FP.F16.E4M3.UNPACK_B R79, R79.H1 ;  /* 0x0000004fff4f723e */ /* 0x000fe200030006ff */
        /* <DEDUP_REMOVED lines=9> */
[C---:B------:R-:W-:Y:S01]  /*9740*/  FFMA R24, R41.reuse, R67, R24 ;  /* 0x0000004329187223 */ /* 0x040fe20000000018 */
[C---:B------:R-:W-:Y:S01]  /*9750*/  FMUL R28, R38.reuse, R33 ;  /* 0x00000021261c7220 */ /* 0x040fe20000400000 */
[--C-:B------:R-:W-:Y:S02]  /*9760*/  HADD2.F32 R42, -RZ, R79.reuse.H0_H0 ;  /* 0x2000004fff2a7230 */ /* 0x100fe40000004100 */
[C---:B------:R-:W-:Y:S01]  /*9770*/  FFMA R25, R41.reuse, R66, R25 ;  /* 0x0000004229197223 */ /* 0x040fe20000000019 */
[----:B------:R-:W-:Y:S02]  /*9780*/  HADD2.F32 R71, -RZ, R79.H1_H1 ;  /* 0x3000004fff477230 */ /* 0x000fe40000004100 */
[C---:B------:R-:W-:Y:S01]  /*9790*/  FMUL R29, R38.reuse, R34 ;  /* 0x00000022261d7220 */ /* 0x040fe20000400000 */
        /* <DEDUP_REMOVED lines=9> */
[----:B-1----:R-:W-:Y:S01]  /*9830*/  F2FP.SATFINITE.E4M3.F32.PACK_AB_MERGE_C R105, R22, R21, RZ ;  /* 0x000000151669723e */ /* 0x002fe200048070ff */
[----:B------:R1:W-:Y:S01]  /*9840*/  STS.128 [R84+UR44+0x5200], R100 ;  /* 0x0052006454007988 */ /* 0x0003e20008000c2c */
[----:B------:R-:W-:Y:S02]  /*9850*/  F2FP.SATFINITE.E4M3.F32.PACK_AB_MERGE_C R64, R26, R25, RZ ;  /* 0x000000191a40723e */ /* 0x000fe400048070ff */
[----:B------:R-:W-:Y:S02]  /*9860*/  F2FP.SATFINITE.E4M3.F32.PACK_AB_MERGE_C R67, R30, R29, RZ ;  /* 0x0000001d1e43723e */ /* 0x000fe400048070ff */
[----:B------:R-:W-:Y:S02]  /*9870*/  F2FP.SATFINITE.E4M3.F32.PACK_AB_MERGE_C R104, R2, R0, R3 ;  /* 0x000000000268723e */ /* 0x000fe40004807003 */
[----:B------:R-:W-:Y:S02]  /*9880*/  F2FP.SATFINITE.E4M3.F32.PACK_AB_MERGE_C R105, R20, R7, R105 ;  /* 0x000000071469723e */ /* 0x000fe40004807069 */
[----:B------:R-:W-:Y:S02]  /*9890*/  F2FP.SATFINITE.E4M3.F32.PACK_AB_MERGE_C R106, R24, R23, R64 ;  /* 0x00000017186a723e */ /* 0x000fe40004807040 */
[----:B------:R-:W-:Y:S02]  /*98a0*/  F2FP.SATFINITE.E4M3.F32.PACK_AB_MERGE_C R107, R28, R27, R67 ;  /* 0x0000001b1c6b723e */ /* 0x000fe40004807043 */
[----:B------:R-:W-:Y:S03]  /*98b0*/  IADD3 R36, PT, PT, R36, 0x1, RZ ;  /* 0x0000000124247810 */ /* 0x000fe60007ffe0ff */
        /* <DEDUP_REMOVED lines=18> */
.L_x_137:
[----:B------:R-:W-:Y:S05]  /*99e0*/  BSYNC.RECONVERGENT B0 ;  /* 0x0000000000007941 */ /* 0x000fea0003800200 */
.L_x_136:
[----:B------:R-:W-:Y:S01]  /*99f0*/  R2UR UR4, R87 ;  /* 0x00000000570472ca */ /* 0x000fe200000e0000 */
[----:B------:R-:W-:Y:S01]  /*9a00*/  BAR.SYNC.DEFER_BLOCKING 0x1, 0x80 ;  /* 0x0042000000007b1d */ /* 0x000fe20000010000 */
[C---:B------:R-:W-:Y:S01]  /*9a10*/  ISETP.NE.AND P0, PT, R89.reuse, 0x2, PT ;  /* 0x000000025900780c */ /* 0x040fe20003f05270 */
[----:B------:R-:W-:Y:S01]  /*9a20*/  UISETP.NE.AND UP0, UPT, UR45, URZ, UPT ;  /* 0x000000ff2d00728c */ /* 0x000fe2000bf05270 */
[----:B------:R-:W-:Y:S01]  /*9a30*/  ISETP.NE.AND P1, PT, R36, 0x4, PT ;  /* 0x000000042400780c */ /* 0x000fe20003f25270 */
[----:B------:R-:W-:Y:S01]  /*9a40*/  UIADD3 UR31, UPT, UPT, UR37, UR59, URZ ;  /* 0x0000003b251f7290 */ /* 0x000fe2000fffe0ff */
[----:B------:R-:W-:Y:S02]  /*9a50*/  SEL R5, RZ, 0x1, P0 ;  /* 0x00000001ff057807 */ /* 0x000fe40000000000 */
[----:B------:R-:W-:Y:S02]  /*9a60*/  SEL R3, RZ, 0x1, P1 ;  /* 0x00000001ff037807 */ /* 0x000fe40000800000 */
[----:B------:R-:W-:Y:S02]  /*9a70*/  LOP3.LUT R92, R92, R5, RZ, 0x3c, !PT ;  /* 0x000000055c5c7212 */ /* 0x000fe400078e3cff */
[----:B------:R-:W-:Y:S01]  /*9a80*/  LOP3.LUT R94, R94, R3, RZ, 0x3c, !PT ;  /* 0x000000035e5e7212 */ /* 0x000fe200078e3cff */
[----:B------:R-:W-:Y:S01]  /*9a90*/  UIADD3 UR30, UPT, UPT, UR38, UR4, URZ ;  /* 0x00000004261e7290 */ /* 0x000fe2000fffe0ff */
[----:B------:R-:W-:Y:S02]  /*9aa0*/  SEL R89, R89, RZ, P0 ;  /* 0x000000ff59597207 */ /* 0x000fe40000000000 */
[----:B------:R-:W-:Y:S01]  /*9ab0*/  SEL R36, R36, RZ, P1 ;  /* 0x000000ff24247207 */ /* 0x000fe20000800000 */
[----:B------:R-:W-:Y:S01]  /*9ac0*/  UMOV UR36, UR58 ;  /* 0x0000003a00247c82 */ /* 0x000fe20008000000 */
[----:B------:R-:W-:Y:S07]  /*9ad0*/  BRA.U UP0, `(.L_x_138) ;  /* 0xffffffb900e07547 */ /* 0x000fee000b83ffff */
[----:B------:R-:W-:Y:S05]  /*9ae0*/  EXIT ;  /* 0x000000000000794d */ /* 0x000fea0003800000 */
.L_x_25:
[----:B-1----:R1:W3:Y:S02]  /*9af0*/  SYNCS.PHASECHK.TRANS64.TRYWAIT P0, [R0+URZ+0x160], R3 ;  /* 0x00016003000075a7 */ /* 0x0022e400080011ff */
[----:B---3--:R-:W-:Y:S05]  /*9b00*/  @!P0 NANOSLEEP.SYNCS 0x989680 ;  /* 0x009896800000895d */ /* 0x008fea0003900000 */
[----:B------:R-:W3:Y:S02]  /*9b10*/  @!P0 SYNCS.PHASECHK.TRANS64 P0, [R0+URZ+0x160], R3 ;  /* 0x00016003000085a7 */ /* 0x000ee400080010ff */
[----:B---3--:R-:W-:Y:S05]  /*9b20*/  @!P0 BRA `(.L_x_25) ;  /* 0xfffffffc00f08947 */ /* 0x008fea000383ffff */
[----:B------:R-:W-:Y:S05]  /*9b30*/  BRA `(.L_x_139) ;  /* 0xffffff7c00947947 */ /* 0x000fea000383ffff */
.L_x_28:
[----:B-1----:R-:W-:-:S07]  /*9b40*/  MOV R0, UR33 ;  /* 0x0000002100007c02 */ /* 0x002fce0008000f00 */
.L_x_140:
[----:B-1----:R1:W3:Y:S02]  /*9b50*/  SYNCS.PHASECHK.TRANS64.TRYWAIT P0, [R0+URZ+0x50], R3 ;  /* 0x00005003000075a7 */ /* 0x0022e400080011ff */
[----:B---3--:R-:W-:Y:S05]  /*9b60*/  @!P0 NANOSLEEP.SYNCS 0x989680 ;  /* 0x009896800000895d */ /* 0x008fea0003900000 */
[----:B------:R-:W3:Y:S02]  /*9b70*/  @!P0 SYNCS.PHASECHK.TRANS64 P0, [R0+URZ+0x50], R3 ;  /* 0x00005003000085a7 */ /* 0x000ee400080010ff */
[----:B---3--:R-:W-:Y:S05]  /*9b80*/  @!P0 BRA `(.L_x_140) ;  /* 0xfffffffc00f08947 */ /* 0x008fea000383ffff */
[----:B------:R-:W-:Y:S05]  /*9b90*/  BRA `(.L_x_27) ;  /* 0xffffff7c00d47947 */ /* 0x000fea000383ffff */
.L_x_35:
[----:B-1----:R-:W-:-:S07]  /*9ba0*/  MOV R0, UR9 ;  /* 0x0000000900007c02 */ /* 0x002fce0008000f00 */
.L_x_141:
[----:B-1----:R1:W3:Y:S02]  /*9bb0*/  SYNCS.PHASECHK.TRANS64.TRYWAIT P0, [R0+URZ+0x50], R3 ;  /* 0x00005003000075a7 */ /* 0x0022e400080011ff */
[----:B---3--:R-:W-:Y:S05]  /*9bc0*/  @!P0 NANOSLEEP.SYNCS 0x989680 ;  /* 0x009896800000895d */ /* 0x008fea0003900000 */
[----:B------:R-:W3:Y:S02]  /*9bd0*/  @!P0 SYNCS.PHASECHK.TRANS64 P0, [R0+URZ+0x50], R3 ;  /* 0x00005003000085a7 */ /* 0x000ee400080010ff */
[----:B---3--:R-:W-:Y:S05]  /*9be0*/  @!P0 BRA `(.L_x_141) ;  /* 0xfffffffc00f08947 */ /* 0x008fea000383ffff */
[----:B------:R-:W-:Y:S05]  /*9bf0*/  BRA `(.L_x_34) ;  /* 0xffffff8000907947 */ /* 0x000fea000383ffff */
.L_x_40:
[----:B-1----:R1:W3:Y:S02]  /*9c00*/  SYNCS.PHASECHK.TRANS64.TRYWAIT P0, [R3+URZ+0xf0], R0 ;  /* 0x0000f000030075a7 */ /* 0x0022e400080011ff */
[----:B---3--:R-:W-:Y:S05]  /*9c10*/  @!P0 NANOSLEEP.SYNCS 0x989680 ;  /* 0x009896800000895d */ /* 0x008fea0003900000 */
[----:B------:R-:W3:Y:S02]  /*9c20*/  @!P0 SYNCS.PHASECHK.TRANS64 P0, [R3+URZ+0xf0], R0 ;  /* 0x0000f000030085a7 */ /* 0x000ee400080010ff */
[----:B---3--:R-:W-:Y:S05]  /*9c30*/  @!P0 BRA `(.L_x_40) ;  /* 0xfffffffc00f08947 */ /* 0x008fea000383ffff */
[----:B------:R-:W-:Y:S05]  /*9c40*/  BRA `(.L_x_142) ;  /* 0xffffff8400307947 */ /* 0x000fea000383ffff */
.L_x_44:
[----:B-1----:R-:W-:-:S07]  /*9c50*/  MOV R0, UR4 ;  /* 0x0000000400007c02 */ /* 0x002fce0008000f00 */
.L_x_143:
[----:B-1----:R1:W3:Y:S02]  /*9c60*/  SYNCS.PHASECHK.TRANS64.TRYWAIT P0, [R0+URZ], R3 ;  /* 0x00000003000075a7 */ /* 0x0022e400080011ff */
[----:B---3--:R-:W-:Y:S05]  /*9c70*/  @!P0 NANOSLEEP.SYNCS 0x989680 ;  /* 0x009896800000895d */ /* 0x008fea0003900000 */
[----:B------:R-:W3:Y:S02]  /*9c80*/  @!P0 SYNCS.PHASECHK.TRANS64 P0, [R0+URZ], R3 ;  /* 0x00000003000085a7 */ /* 0x000ee400080010ff */
[----:B---3--:R-:W-:Y:S05]  /*9c90*/  @!P0 BRA `(.L_x_143) ;  /* 0xfffffffc00f08947 */ /* 0x008fea000383ffff */
[----:B------:R-:W-:Y:S05]  /*9ca0*/  BRA `(.L_x_144) ;  /* 0xffffff8800d87947 */ /* 0x000fea000383ffff */
.L_x_45:
[----:B------:R-:W-:-:S07]  /*9cb0*/  MOV R0, UR5 ;  /* 0x0000000500007c02 */ /* 0x000fce0008000f00 */
.L_x_145:
[----:B-1----:R1:W3:Y:S02]  /*9cc0*/  SYNCS.PHASECHK.TRANS64.TRYWAIT P0, [R0+URZ], R3 ;  /* 0x00000003000075a7 */ /* 0x0022e400080011ff */
[----:B---3--:R-:W-:Y:S05]  /*9cd0*/  @!P0 NANOSLEEP.SYNCS 0x989680 ;  /* 0x009896800000895d */ /* 0x008fea0003900000 */
[----:B------:R-:W3:Y:S02]  /*9ce0*/  @!P0 SYNCS.PHASECHK.TRANS64 P0, [R0+URZ], R3 ;  /* 0x00000003000085a7 */ /* 0x000ee400080010ff */
[----:B---3--:R-:W-:Y:S05]  /*9cf0*/  @!P0 BRA `(.L_x_145) ;  /* 0xfffffffc00f08947 */ /* 0x008fea000383ffff */
[----:B------:R-:W-:Y:S05]  /*9d00*/  BRA `(.L_x_146) ;  /* 0xffffff8800e47947 */ /* 0x000fea000383ffff */
.L_x_46:
[----:B------:R-:W-:-:S07]  /*9d10*/  MOV R0, UR5 ;  /* 0x0000000500007c02 */ /* 0x000fce0008000f00 */
.L_x_147:
[----:B-1----:R1:W3:Y:S02]  /*9d20*/  SYNCS.PHASECHK.TRANS64.TRYWAIT P0, [R0+URZ], R3 ;  /* 0x00000003000075a7 */ /* 0x0022e400080011ff */
[----:B---3--:R-:W-:Y:S05]  /*9d30*/  @!P0 NANOSLEEP.SYNCS 0x989680 ;  /* 0x009896800000895d */ /* 0x008fea0003900000 */
[----:B------:R-:W3:Y:S02]  /*9d40*/  @!P0 SYNCS.PHASECHK.TRANS64 P0, [R0+URZ], R3 ;  /* 0x00000003000085a7 */ /* 0x000ee400080010ff */
[----:B---3--:R-:W-:Y:S05]  /*9d50*/  @!P0 BRA `(.L_x_147) ;  /* 0xfffffffc00f08947 */ /* 0x008fea000383ffff */
[----:B------:R-:W-:Y:S05]  /*9d60*/  BRA `(.L_x_148) ;  /* 0xffffff8800f07947 */ /* 0x000fea000383ffff */
.L_x_47:
[----:B------:R-:W-:-:S07]  /*9d70*/  MOV R0, UR5 ;  /* 0x0000000500007c02 */ /* 0x000fce0008000f00 */
.L_x_149:
[----:B-1----:R1:W3:Y:S02]  /*9d80*/  SYNCS.PHASECHK.TRANS64.TRYWAIT P0, [R0+URZ], R3 ;  /* 0x00000003000075a7 */ /* 0x0022e400080011ff */
[----:B---3--:R-:W-:Y:S05]  /*9d90*/  @!P0 NANOSLEEP.SYNCS 0x989680 ;  /* 0x009896800000895d */ /* 0x008fea0003900000 */
[----:B------:R-:W3:Y:S02]  /*9da0*/  @!P0 SYNCS.PHASECHK.TRANS64 P0, [R0+URZ], R3 ;  /* 0x00000003000085a7 */ /* 0x000ee400080010ff */
[----:B---3--:R-:W-:Y:S05]  /*9db0*/  @!P0 BRA `(.L_x_149) ;  /* 0xfffffffc00f08947 */ /* 0x008fea000383ffff */
[----:B------:R-:W-:Y:S05]  /*9dc0*/  BRA `(.L_x_150) ;  /* 0xffffff8800fc7947 */ /* 0x000fea000383ffff */
.L_x_48:
[----:B------:R-:W-:-:S07]  /*9dd0*/  MOV R0, UR5 ;  /* 0x0000000500007c02 */ /* 0x000fce0008000f00 */
.L_x_151:
[----:B-1----:R1:W3:Y:S02]  /*9de0*/  SYNCS.PHASECHK.TRANS64.TRYWAIT P0, [R0+URZ], R3 ;  /* 0x00000003000075a7 */ /* 0x0022e400080011ff */
[----:B---3--:R-:W-:Y:S05]  /*9df0*/  @!P0 NANOSLEEP.SYNCS 0x989680 ;  /* 0x009896800000895d */ /* 0x008fea0003900000 */
[----:B------:R-:W3:Y:S02]  /*9e00*/  @!P0 SYNCS.PHASECHK.TRANS64 P0, [R0+URZ], R3 ;  /* 0x00000003000085a7 */ /* 0x000ee400080010ff */
[----:B---3--:R-:W-:Y:S05]  /*9e10*/  @!P0 BRA `(.L_x_151) ;  /* 0xfffffffc00f08947 */ /* 0x008fea000383ffff */
[----:B------:R-:W-:Y:S05]  /*9e20*/  BRA `(.L_x_152) ;  /* 0xffffff8c00087947 */ /* 0x000fea000383ffff */
.L_x_49:
[----:B------:R-:W-:-:S07]  /*9e30*/  MOV R0, UR5 ;  /* 0x0000000500007c02 */ /* 0x000fce0008000f00 */
.L_x_153:
[----:B-1----:R1:W3:Y:S02]  /*9e40*/  SYNCS.PHASECHK.TRANS64.TRYWAIT P0, [R0+URZ], R3 ;  /* 0x00000003000075a7 */ /* 0x0022e400080011ff */
[----:B---3--:R-:W-:Y:S05]  /*9e50*/  @!P0 NANOSLEEP.SYNCS 0x989680 ;  /* 0x009896800000895d */ /* 0x008fea0003900000 */
[----:B------:R-:W3:Y:S02]  /*9e60*/  @!P0 SYNCS.PHASECHK.TRANS64 P0, [R0+URZ], R3 ;  /* 0x00000003000085a7 */ /* 0x000ee400080010ff */
[----:B---3--:R-:W-:Y:S05]  /*9e70*/  @!P0 BRA `(.L_x_153) ;  /* 0xfffffffc00f08947 */ /* 0x008fea000383ffff */
[----:B------:R-:W-:Y:S05]  /*9e80*/  BRA `(.L_x_154) ;  /* 0xffffff8c00147947 */ /* 0x000fea000383ffff */
.L_x_50:
[----:B------:R-:W-:-:S07]  /*9e90*/  MOV R0, UR5 ;  /* 0x0000000500007c02 */ /* 0x000fce0008000f00 */
.L_x_155:
[----:B-1----:R1:W3:Y:S02]  /*9ea0*/  SYNCS.PHASECHK.TRANS64.TRYWAIT P0, [R0+URZ], R3 ;  /* 0x00000003000075a7 */ /* 0x0022e400080011ff */
[----:B---3--:R-:W-:Y:S05]  /*9eb0*/  @!P0 NANOSLEEP.SYNCS 0x989680 ;  /* 0x009896800000895d */ /* 0x008fea0003900000 */
[----:B------:R-:W3:Y:S02]  /*9ec0*/  @!P0 SYNCS.PHASECHK.TRANS64 P0, [R0+URZ], R3 ;  /* 0x00000003000085a7 */ /* 0x000ee400080010ff */
[----:B---3--:R-:W-:Y:S05]  /*9ed0*/  @!P0 BRA `(.L_x_155) ;  /* 0xfffffffc00f08947 */ /* 0x008fea000383ffff */
[----:B------:R-:W-:Y:S05]  /*9ee0*/  BRA `(.L_x_156) ;  /* 0xffffff8c00207947 */ /* 0x000fea000383ffff */
.L_x_51:
[----:B------:R-:W-:-:S07]  /*9ef0*/  MOV R0, UR5 ;  /* 0x0000000500007c02 */ /* 0x000fce0008000f00 */
.L_x_157:
[----:B-1----:R1:W3:Y:S02]  /*9f00*/  SYNCS.PHASECHK.TRANS64.TRYWAIT P0, [R0+URZ], R3 ;  /* 0x00000003000075a7 */ /* 0x0022e400080011ff */
[----:B---3--:R-:W-:Y:S05]  /*9f10*/  @!P0 NANOSLEEP.SYNCS 0x989680 ;  /* 0x009896800000895d */ /* 0x008fea0003900000 */
[----:B------:R-:W3:Y:S02]  /*9f20*/  @!P0 SYNCS.PHASECHK.TRANS64 P0, [R0+URZ], R3 ;  /* 0x00000003000085a7 */ /* 0x000ee400080010ff */
[----:B---3--:R-:W-:Y:S05]  /*9f30*/  @!P0 BRA `(.L_x_157) ;  /* 0xfffffffc00f08947 */ /* 0x008fea000383ffff */
[----:B------:R-:W-:Y:S05]  /*9f40*/  BRA `(.L_x_158) ;  /* 0xffffff8c002c7947 */ /* 0x000fea000383ffff */
.L_x_52:
[----:B------:R-:W-:-:S07]  /*9f50*/  MOV R0, UR5 ;  /* 0x0000000500007c02 */ /* 0x000fce0008000f00 */
.L_x_159:
[----:B-1----:R1:W3:Y:S02]  /*9f60*/  SYNCS.PHASECHK.TRANS64.TRYWAIT P0, [R0+URZ], R3 ;  /* 0x00000003000075a7 */ /* 0x0022e400080011ff */
[----:B---3--:R-:W-:Y:S05]  /*9f70*/  @!P0 NANOSLEEP.SYNCS 0x989680 ;  /* 0x009896800000895d */ /* 0x008fea0003900000 */
[----:B------:R-:W3:Y:S02]  /*9f80*/  @!P0 SYNCS.PHASECHK.TRANS64 P0, [R0+URZ], R3 ;  /* 0x00000003000085a7 */ /* 0x000ee400080010ff */
[----:B---3--:R-:W-:Y:S05]  /*9f90*/  @!P0 BRA `(.L_x_159) ;  /* 0xfffffffc00f08947 */ /* 0x008fea000383ffff */
[----:B------:R-:W-:Y:S05]  /*9fa0*/  BRA `(.L_x_160) ;  /* 0xffffff8c00387947 */ /* 0x000fea000383ffff */
.L_x_55:
[----:B--2---:R2:W3:Y:S02]  /*9fb0*/  SYNCS.PHASECHK.TRANS64.TRYWAIT P0, [R2+URZ+0x150], R5 ;  /* 0x00015005020075a7 */ /* 0x0044e400080011ff */
[----:B---3--:R-:W-:Y:S05]  /*9fc0*/  @!P0 NANOSLEEP.SYNCS 0x989680 ;  /* 0x009896800000895d */ /* 0x008fea0003900000 */
[----:B------:R-:W3:Y:S02]  /*9fd0*/  @!P0 SYNCS.PHASECHK.TRANS64 P0, [R2+URZ+0x150], R5 ;  /* 0x00015005020085a7 */ /* 0x000ee400080010ff */
[----:B---3--:R-:W-:Y:S05]  /*9fe0*/  @!P0 BRA `(.L_x_55) ;  /* 0xfffffffc00f08947 */ /* 0x008fea000383ffff */
[----:B------:R-:W-:Y:S05]  /*9ff0*/  BRA `(.L_x_161) ;  /* 0xffffff8c009c7947 */ /* 0x000fea000383ffff */
.L_x_56:
[----:B------:R-:W-:-:S07]  /*a000*/  MOV R2, UR4 ;  /* 0x0000000400027c02 */ /* 0x000fce0008000f00 */
.L_x_162:
[----:B--2---:R2:W3:Y:S02]  /*a010*/  SYNCS.PHASECHK.TRANS64.TRYWAIT P0, [R2+URZ+0x100], R5 ;  /* 0x00010005020075a7 */ /* 0x0044e400080011ff */
[----:B---3--:R-:W-:Y:S05]  /*a020*/  @!P0 NANOSLEEP.SYNCS 0x989680 ;  /* 0x009896800000895d */ /* 0x008fea0003900000 */
[----:B------:R-:W3:Y:S02]  /*a030*/  @!P0 SYNCS.PHASECHK.TRANS64 P0, [R2+URZ+0x100], R5 ;  /* 0x00010005020085a7 */ /* 0x000ee400080010ff */
[----:B---3--:R-:W-:Y:S05]  /*a040*/  @!P0 BRA `(.L_x_162) ;  /* 0xfffffffc00f08947 */ /* 0x008fea000383ffff */
[----:B------:R-:W-:Y:S05]  /*a050*/  BRA `(.L_x_163) ;  /* 0xffffff8c00ac7947 */ /* 0x000fea000383ffff */
.L_x_57:
[----:B--2---:R2:W3:Y:S02]  /*a060*/  SYNCS.PHASECHK.TRANS64.TRYWAIT P1, [R2+URZ+0xf0], R5 ;  /* 0x0000f005020075a7 */ /* 0x0044e400080211ff */
[----:B---3--:R-:W-:Y:S05]  /*a070*/  @!P1 NANOSLEEP.SYNCS 0x989680 ;  /* 0x009896800000995d */ /* 0x008fea0003900000 */
[----:B------:R-:W3:Y:S02]  /*a080*/  @!P1 SYNCS.PHASECHK.TRANS64 P1, [R2+URZ+0xf0], R5 ;  /* 0x0000f005020095a7 */ /* 0x000ee400080210ff */
[----:B---3--:R-:W-:Y:S05]  /*a090*/  @!P1 BRA `(.L_x_57) ;  /* 0xfffffffc00f09947 */ /* 0x008fea000383ffff */
[----:B------:R-:W-:Y:S05]  /*a0a0*/  BRA `(.L_x_164) ;  /* 0xffffff8c00dc7947 */ /* 0x000fea000383ffff */
.L_x_60:
[----:B------:R-:W-:-:S07]  /*a0b0*/  MOV R0, UR4 ;  /* 0x0000000400007c02 */ /* 0x000fce0008000f00 */
.L_x_165:
[----:B--2---:R2:W3:Y:S02]  /*a0c0*/  SYNCS.PHASECHK.TRANS64.TRYWAIT P0, [R0+URZ+0x100], R3 ;  /* 0x00010003000075a7 */ /* 0x0044e400080011ff */
[----:B---3--:R-:W-:Y:S05]  /*a0d0*/  @!P0 NANOSLEEP.SYNCS 0x989680 ;  /* 0x009896800000895d */ /* 0x008fea0003900000 */
[----:B------:R-:W3:Y:S02]  /*a0e0*/  @!P0 SYNCS.PHASECHK.TRANS64 P0, [R0+URZ+0x100], R3 ;  /* 0x00010003000085a7 */ /* 0x000ee400080010ff */
[----:B---3--:R-:W-:Y:S05]  /*a0f0*/  @!P0 BRA `(.L_x_165) ;  /* 0xfffffffc00f08947 */ /* 0x008fea000383ffff */
[----:B------:R-:W-:Y:S05]  /*a100*/  BRA `(.L_x_59) ;  /* 0xffffff9000307947 */ /* 0x000fea000383ffff */
.L_x_67:
[----:B-1----:R1:W2:Y:S02]  /*a110*/  SYNCS.PHASECHK.TRANS64.TRYWAIT P1, [R0+URZ+0xf0], R5 ;  /* 0x0000f005000075a7 */ /* 0x0022a400080211ff */
[----:B--2---:R-:W-:Y:S05]  /*a120*/  @!P1 NANOSLEEP.SYNCS 0x989680 ;  /* 0x009896800000995d */ /* 0x004fea0003900000 */
[----:B------:R-:W2:Y:S02]  /*a130*/  @!P1 SYNCS.PHASECHK.TRANS64 P1, [R0+URZ+0xf0], R5 ;  /* 0x0000f005000095a7 */ /* 0x000ea400080210ff */
[----:B--2---:R-:W-:Y:S05]  /*a140*/  @!P1 BRA `(.L_x_67) ;  /* 0xfffffffc00f09947 */ /* 0x004fea000383ffff */
[----:B------:R-:W-:Y:S05]  /*a150*/  BRA `(.L_x_166) ;  /* 0xffffff9400987947 */ /* 0x000fea000383ffff */
.L_x_68:
[----:B------:R-:W-:-:S07]  /*a160*/  MOV R3, UR23 ;  /* 0x0000001700037c02 */ /* 0x000fce0008000f00 */
.L_x_167:
[----:B-1----:R1:W2:Y:S02]  /*a170*/  SYNCS.PHASECHK.TRANS64.TRYWAIT P0, [R3+URZ+0x130], R0 ;  /* 0x00013000030075a7 */ /* 0x0022a400080011ff */
[----:B--2---:R-:W-:Y:S05]  /*a180*/  @!P0 NANOSLEEP.SYNCS 0x989680 ;  /* 0x009896800000895d */ /* 0x004fea0003900000 */
[----:B------:R-:W2:Y:S02]  /*a190*/  @!P0 SYNCS.PHASECHK.TRANS64 P0, [R3+URZ+0x130], R0 ;  /* 0x00013000030085a7 */ /* 0x000ea400080010ff */
[----:B--2---:R-:W-:Y:S05]  /*a1a0*/  @!P0 BRA `(.L_x_167) ;  /* 0xfffffffc00f08947 */ /* 0x004fea000383ffff */
[----:B------:R-:W-:Y:S05]  /*a1b0*/  BRA `(.L_x_168) ;  /* 0xffffff9400e87947 */ /* 0x000fea000383ffff */
.L_x_71:
[----:B------:R-:W-:Y:S07]  /*a1c0*/  MOV R0, UR5 ;  /* 0x0000000500007c02 */ /* 0x000fee0008000f00 */
.L_x_169:
[----:B-1----:R1:W2:Y:S02]  /*a1d0*/  SYNCS.PHASECHK.TRANS64.TRYWAIT P0, [R0+URZ], R3 ;  /* 0x00000003000075a7 */ /* 0x0022a400080011ff */
[----:B--2---:R-:W-:Y:S05]  /*a1e0*/  @!P0 NANOSLEEP.SYNCS 0x989680 ;  /* 0x009896800000895d */ /* 0x004fea0003900000 */
[----:B------:R-:W2:Y:S02]  /*a1f0*/  @!P0 SYNCS.PHASECHK.TRANS64 P0, [R0+URZ], R3 ;  /* 0x00000003000085a7 */ /* 0x000ea400080010ff */
[----:B--2---:R-:W-:Y:S05]  /*a200*/  @!P0 BRA `(.L_x_169) ;  /* 0xfffffffc00f08947 */ /* 0x004fea000383ffff */
[----:B------:R-:W-:Y:S05]  /*a210*/  BRA `(.L_x_70) ;  /* 0xffffff9800047947 */ /* 0x000fea000383ffff */
.L_x_74:
[----:B------:R-:W-:-:S07]  /*a220*/  MOV R0, UR4 ;  /* 0x0000000400007c02 */ /* 0x000fce0008000f00 */
.L_x_170:
[----:B--2---:R2:W4:Y:S02]  /*a230*/  SYNCS.PHASECHK.TRANS64.TRYWAIT P0, [R0+URZ], R3 ;  /* 0x00000003000075a7 */ /* 0x00452400080011ff */
[----:B----4-:R-:W-:Y:S05]  /*a240*/  @!P0 NANOSLEEP.SYNCS 0x989680 ;  /* 0x009896800000895d */ /* 0x010fea0003900000 */
[----:B------:R-:W4:Y:S02]  /*a250*/  @!P0 SYNCS.PHASECHK.TRANS64 P0, [R0+URZ], R3 ;  /* 0x00000003000085a7 */ /* 0x000f2400080010ff */
[----:B----4-:R-:W-:Y:S05]  /*a260*/  @!P0 BRA `(.L_x_170) ;  /* 0xfffffffc00f08947 */ /* 0x010fea000383ffff */
[----:B------:R-:W-:Y:S05]  /*a270*/  BRA `(.L_x_171) ;  /* 0xffffff9800b87947 */ /* 0x000fea000383ffff */
.L_x_75:
[----:B------:R-:W-:-:S07]  /*a280*/  MOV R0, UR5 ;  /* 0x0000000500007c02 */ /* 0x000fce0008000f00 */
.L_x_172:
[----:B-1----:R1:W2:Y:S02]  /*a290*/  SYNCS.PHASECHK.TRANS64.TRYWAIT P0, [R0+URZ], R3 ;  /* 0x00000003000075a7 */ /* 0x0022a400080011ff */
[----:B--2---:R-:W-:Y:S05]  /*a2a0*/  @!P0 NANOSLEEP.SYNCS 0x989680 ;  /* 0x009896800000895d */ /* 0x004fea0003900000 */
[----:B------:R-:W2:Y:S02]  /*a2b0*/  @!P0 SYNCS.PHASECHK.TRANS64 P0, [R0+URZ], R3 ;  /* 0x00000003000085a7 */ /* 0x000ea400080010ff */
[----:B--2---:R-:W-:Y:S05]  /*a2c0*/  @!P0 BRA `(.L_x_172) ;  /* 0xfffffffc00f08947 */ /* 0x004fea000383ffff */
[----:B------:R-:W-:Y:S05]  /*a2d0*/  BRA `(.L_x_173) ;  /* 0xffffff9800c47947 */ /* 0x000fea000383ffff */
.L_x_76:
[----:B------:R-:W-:-:S07]  /*a2e0*/  MOV R0, UR5 ;  /* 0x0000000500007c02 */ /* 0x000fce0008000f00 */
.L_x_174:
[----:B-1----:R1:W2:Y:S02]  /*a2f0*/  SYNCS.PHASECHK.TRANS64.TRYWAIT P0, [R0+URZ], R3 ;  /* 0x00000003000075a7 */ /* 0x0022a400080011ff */
[----:B--2---:R-:W-:Y:S05]  /*a300*/  @!P0 NANOSLEEP.SYNCS 0x989680 ;  /* 0x009896800000895d */ /* 0x004fea0003900000 */
[----:B------:R-:W2:Y:S02]  /*a310*/  @!P0 SYNCS.PHASECHK.TRANS64 P0, [R0+URZ], R3 ;  /* 0x00000003000085a7 */ /* 0x000ea400080010ff */
[----:B--2---:R-:W-:Y:S05]  /*a320*/  @!P0 BRA `(.L_x_174) ;  /* 0xfffffffc00f08947 */ /* 0x004fea000383ffff */
[----:B------:R-:W-:Y:S05]  /*a330*/  BRA `(.L_x_175) ;  /* 0xffffff9800d07947 */ /* 0x000fea000383ffff */
.L_x_77:
[----:B------:R-:W-:-:S07]  /*a340*/  MOV R0, UR4 ;  /* 0x0000000400007c02 */ /* 0x000fce0008000f00 */
.L_x_176:
[----:B-1----:R1:W2:Y:S02]  /*a350*/  SYNCS.PHASECHK.TRANS64.TRYWAIT P0, [R0+URZ], R3 ;  /* 0x00000003000075a7 */ /* 0x0022a400080011ff */
[----:B--2---:R-:W-:Y:S05]  /*a360*/  @!P0 NANOSLEEP.SYNCS 0x989680 ;  /* 0x009896800000895d */ /* 0x004fea0003900000 */
[----:B------:R-:W2:Y:S02]  /*a370*/  @!P0 SYNCS.PHASECHK.TRANS64 P0, [R0+URZ], R3 ;  /* 0x00000003000085a7 */ /* 0x000ea400080010ff */
[----:B--2---:R-:W-:Y:S05]  /*a380*/  @!P0 BRA `(.L_x_176) ;  /* 0xfffffffc00f08947 */ /* 0x004fea000383ffff */
[----:B------:R-:W-:Y:S05]  /*a390*/  BRA `(.L_x_177) ;  /* 0xffffff9800dc7947 */ /* 0x000fea000383ffff */
.L_x_82:
[----:B-1----:R1:W2:Y:S02]  /*a3a0*/  SYNCS.PHASECHK.TRANS64.TRYWAIT P0, [R8+URZ+0xf0], R5 ;  /* 0x0000f005080075a7 */ /* 0x0022a400080011ff */
[----:B--2---:R-:W-:Y:S05]  /*a3b0*/  @!P0 NANOSLEEP.SYNCS 0x989680 ;  /* 0x009896800000895d */ /* 0x004fea0003900000 */
[----:B------:R-:W2:Y:S02]  /*a3c0*/  @!P0 SYNCS.PHASECHK.TRANS64 P0, [R8+URZ+0xf0], R5 ;  /* 0x0000f005080085a7 */ /* 0x000ea400080010ff */
[----:B--2---:R-:W-:Y:S05]  /*a3d0*/  @!P0 BRA `(.L_x_82) ;  /* 0xfffffffc00f08947 */ /* 0x004fea000383ffff */
[----:B------:R-:W-:Y:S05]  /*a3e0*/  BRA `(.L_x_178) ;  /* 0xffffffa000207947 */ /* 0x000fea000383ffff */
.L_x_85:
[----:B------:R-:W-:Y:S07]  /*a3f0*/  MOV R0, UR21 ;  /* 0x0000001500007c02 */ /* 0x000fee0008000f00 */
.L_x_179:
[----:B-1----:R1:W2:Y:S02]  /*a400*/  SYNCS.PHASECHK.TRANS64.TRYWAIT P1, [R0+URZ+0xe8], R5 ;  /* 0x0000e805000075a7 */ /* 0x0022a400080211ff */
[----:B--2---:R-:W-:Y:S05]  /*a410*/  @!P1 NANOSLEEP.SYNCS 0x989680 ;  /* 0x009896800000995d */ /* 0x004fea0003900000 */
[----:B------:R-:W2:Y:S02]  /*a420*/  @!P1 SYNCS.PHASECHK.TRANS64 P1, [R0+URZ+0xe8], R5 ;  /* 0x0000e805000095a7 */ /* 0x000ea400080210ff */
[----:B--2---:R-:W-:Y:S05]  /*a430*/  @!P1 BRA `(.L_x_179) ;  /* 0xfffffffc00f09947 */ /* 0x004fea000383ffff */
[----:B------:R-:W-:Y:S05]  /*a440*/  BRA `(.L_x_84) ;  /* 0xffffffa4009c7947 */ /* 0x000fea000383ffff */
.L_x_88:
[----:B-1----:R-:W-:Y:S07]  /*a450*/  MOV R5, UR21 ;  /* 0x0000001500057c02 */ /* 0x002fee0008000f00 */
.L_x_180:
[----:B-1----:R1:W2:Y:S02]  /*a460*/  SYNCS.PHASECHK.TRANS64.TRYWAIT P0, [R5+URZ+0xc0], R4 ;  /* 0x0000c004050075a7 */ /* 0x0022a400080011ff */
[----:B--2---:R-:W-:Y:S05]  /*a470*/  @!P0 NANOSLEEP.SYNCS 0x989680 ;  /* 0x009896800000895d */ /* 0x004fea0003900000 */
[----:B------:R-:W2:Y:S02]  /*a480*/  @!P0 SYNCS.PHASECHK.TRANS64 P0, [R5+URZ+0xc0], R4 ;  /* 0x0000c004050085a7 */ /* 0x000ea400080010ff */
[----:B--2---:R-:W-:Y:S05]  /*a490*/  @!P0 BRA `(.L_x_180) ;  /* 0xfffffffc00f08947 */ /* 0x004fea000383ffff */
[----:B------:R-:W-:Y:S05]  /*a4a0*/  BRA `(.L_x_181) ;  /* 0xffffffa400f47947 */ /* 0x000fea000383ffff */
.L_x_89:
[----:B------:R-:W-:Y:S07]  /*a4b0*/  MOV R5, UR21 ;  /* 0x0000001500057c02 */ /* 0x000fee0008000f00 */
.L_x_182:
[----:B-1----:R1:W2:Y:S02]  /*a4c0*/  SYNCS.PHASECHK.TRANS64.TRYWAIT P0, [R5+URZ+0xc8], R4 ;  /* 0x0000c804050075a7 */ /* 0x0022a400080011ff */
[----:B--2---:R-:W-:Y:S05]  /*a4d0*/  @!P0 NANOSLEEP.SYNCS 0x989680 ;  /* 0x009896800000895d */ /* 0x004fea0003900000 */
[----:B------:R-:W2:Y:S02]  /*a4e0*/  @!P0 SYNCS.PHASECHK.TRANS64 P0, [R5+URZ+0xc8], R4 ;  /* 0x0000c804050085a7 */ /* 0x000ea400080010ff */
[----:B--2---:R-:W-:Y:S05]  /*a4f0*/  @!P0 BRA `(.L_x_182) ;  /* 0xfffffffc00f08947 */ /* 0x004fea000383ffff */
[----:B------:R-:W-:Y:S05]  /*a500*/  BRA `(.L_x_183) ;  /* 0xffffffa8002c7947 */ /* 0x000fea000383ffff */
.L_x_90:
[----:B-1----:R-:W-:Y:S07]  /*a510*/  MOV R5, UR21 ;  /* 0x0000001500057c02 */ /* 0x002fee0008000f00 */
.L_x_184:
[----:B-1----:R1:W2:Y:S02]  /*a520*/  SYNCS.PHASECHK.TRANS64.TRYWAIT P0, [R5+URZ+0xd0], R4 ;  /* 0x0000d004050075a7 */ /* 0x0022a400080011ff */
[----:B--2---:R-:W-:Y:S05]  /*a530*/  @!P0 NANOSLEEP.SYNCS 0x989680 ;  /* 0x009896800000895d */ /* 0x004fea0003900000 */
[----:B------:R-:W2:Y:S02]  /*a540*/  @!P0 SYNCS.PHASECHK.TRANS64 P0, [R5+URZ+0xd0], R4 ;  /* 0x0000d004050085a7 */ /* 0x000ea400080010ff */
[----:B--2---:R-:W-:Y:S05]  /*a550*/  @!P0 BRA `(.L_x_184) ;  /* 0xfffffffc00f08947 */ /* 0x004fea000383ffff */
[----:B------:R-:W-:Y:S05]  /*a560*/  BRA `(.L_x_185) ;  /* 0xffffffa800707947 */ /* 0x000fea000383ffff */
.L_x_91:
[----:B-1----:R-:W-:Y:S07]  /*a570*/  MOV R5, UR21 ;  /* 0x0000001500057c02 */ /* 0x002fee0008000f00 */
.L_x_186:
[----:B-1----:R1:W2:Y:S02]  /*a580*/  SYNCS.PHASECHK.TRANS64.TRYWAIT P0, [R5+URZ+0xd8], R4 ;  /* 0x0000d804050075a7 */ /* 0x0022a400080011ff */
[----:B--2---:R-:W-:Y:S05]  /*a590*/  @!P0 NANOSLEEP.SYNCS 0x989680 ;  /* 0x009896800000895d */ /* 0x004fea0003900000 */
[----:B------:R-:W2:Y:S02]  /*a5a0*/  @!P0 SYNCS.PHASECHK.TRANS64 P0, [R5+URZ+0xd8], R4 ;  /* 0x0000d804050085a7 */ /* 0x000ea400080010ff */
[----:B--2---:R-:W-:Y:S05]  /*a5b0*/  @!P0 BRA `(.L_x_186) ;  /* 0xfffffffc00f08947 */ /* 0x004fea000383ffff */
[----:B------:R-:W-:Y:S05]  /*a5c0*/  BRA `(.L_x_187) ;  /* 0xffffffa800b87947 */ /* 0x000fea000383ffff */
.L_x_93:
[----:B------:R-:W-:-:S07]  /*a5d0*/  MOV R0, UR21 ;  /* 0x0000001500007c02 */ /* 0x000fce0008000f00 */
.L_x_188:
[----:B-1----:R1:W2:Y:S02]  /*a5e0*/  SYNCS.PHASECHK.TRANS64.TRYWAIT P0, [R0+URZ+0xc0], R3 ;  /* 0x0000c003000075a7 */ /* 0x0022a400080011ff */
[----:B--2---:R-:W-:Y:S05]  /*a5f0*/  @!P0 NANOSLEEP.SYNCS 0x989680 ;  /* 0x009896800000895d */ /* 0x004fea0003900000 */
[----:B------:R-:W2:Y:S02]  /*a600*/  @!P0 SYNCS.PHASECHK.TRANS64 P0, [R0+URZ+0xc0], R3 ;  /* 0x0000c003000085a7 */ /* 0x000ea400080010ff */
[----:B--2---:R-:W-:Y:S05]  /*a610*/  @!P0 BRA `(.L_x_188) ;  /* 0xfffffffc00f08947 */ /* 0x004fea000383ffff */
[----:B------:R-:W-:Y:S05]  /*a620*/  BRA `(.L_x_189) ;  /* 0xffffffac002c7947 */ /* 0x000fea000383ffff */
.L_x_94:
[----:B-1----:R-:W-:-:S07]  /*a630*/  MOV R0, UR21 ;  /* 0x0000001500007c02 */ /* 0x002fce0008000f00 */
.L_x_190:
[----:B-1----:R1:W2:Y:S02]  /*a640*/  SYNCS.PHASECHK.TRANS64.TRYWAIT P0, [R0+URZ+0xc8], R3 ;  /* 0x0000c803000075a7 */ /* 0x0022a400080011ff */
[----:B--2---:R-:W-:Y:S05]  /*a650*/  @!P0 NANOSLEEP.SYNCS 0x989680 ;  /* 0x009896800000895d */ /* 0x004fea0003900000 */
[----:B------:R-:W2:Y:S02]  /*a660*/  @!P0 SYNCS.PHASECHK.TRANS64 P0, [R0+URZ+0xc8], R3 ;  /* 0x0000c803000085a7 */ /* 0x000ea400080010ff */
[----:B--2---:R-:W-:Y:S05]  /*a670*/  @!P0 BRA `(.L_x_190) ;  /* 0xfffffffc00f08947 */ /* 0x004fea000383ffff */
[----:B------:R-:W-:Y:S05]  /*a680*/  BRA `(.L_x_191) ;  /* 0xffffffac001c7947 */ /* 0x000fea000383ffff */
.L_x_95:
[----:B-1----:R-:W-:-:S07]  /*a690*/  MOV R0, UR21 ;  /* 0x0000001500007c02 */ /* 0x002fce0008000f00 */
.L_x_192:
[----:B-1----:R1:W2:Y:S02]  /*a6a0*/  SYNCS.PHASECHK.TRANS64.TRYWAIT P0, [R0+URZ+0xd0], R3 ;  /* 0x0000d003000075a7 */ /* 0x0022a400080011ff */
[----:B--2---:R-:W-:Y:S05]  /*a6b0*/  @!P0 NANOSLEEP.SYNCS 0x989680 ;  /* 0x009896800000895d */ /* 0x004fea0003900000 */
[----:B------:R-:W2:Y:S02]  /*a6c0*/  @!P0 SYNCS.PHASECHK.TRANS64 P0, [R0+URZ+0xd0], R3 ;  /* 0x0000d003000085a7 */ /* 0x000ea400080010ff */
[----:B--2---:R-:W-:Y:S05]  /*a6d0*/  @!P0 BRA `(.L_x_192) ;  /* 0xfffffffc00f08947 */ /* 0x004fea000383ffff */
[----:B------:R-:W-:Y:S05]  /*a6e0*/  BRA `(.L_x_193) ;  /* 0xffffffac000c7947 */ /* 0x000fea000383ffff */
.L_x_97:
[----:B-1----:R1:W2:Y:S02]  /*a6f0*/  SYNCS.PHASECHK.TRANS64.TRYWAIT P0, [R3+URZ+0xf0], R0 ;  /* 0x0000f000030075a7 */ /* 0x0022a400080011ff */
[----:B--2---:R-:W-:Y:S05]  /*a700*/  @!P0 NANOSLEEP.SYNCS 0x989680 ;  /* 0x009896800000895d */ /* 0x004fea0003900000 */
[----:B------:R-:W2:Y:S02]  /*a710*/  @!P0 SYNCS.PHASECHK.TRANS64 P0, [R3+URZ+0xf0], R0 ;  /* 0x0000f000030085a7 */ /* 0x000ea400080010ff */
[----:B--2---:R-:W-:Y:S05]  /*a720*/  @!P0 BRA `(.L_x_97) ;  /* 0xfffffffc00f08947 */ /* 0x004fea000383ffff */
[----:B------:R-:W-:Y:S05]  /*a730*/  BRA `(.L_x_194) ;  /* 0xffffffac00dc7947 */ /* 0x000fea000383ffff */
.L_x_108:
[----:B--2---:R2:W1:Y:S02]  /*a740*/  SYNCS.PHASECHK.TRANS64.TRYWAIT P1, [R2+URZ+0xa0], R3 ;  /* 0x0000a003020075a7 */ /* 0x00446400080211ff */
[----:B-1----:R-:W-:Y:S05]  /*a750*/  @!P1 NANOSLEEP.SYNCS 0x989680 ;  /* 0x009896800000995d */ /* 0x002fea0003900000 */
[----:B------:R-:W1:Y:S02]  /*a760*/  @!P1 SYNCS.PHASECHK.TRANS64 P1, [R2+URZ+0xa0], R3 ;  /* 0x0000a003020095a7 */ /* 0x000e6400080210ff */
[----:B-1----:R-:W-:Y:S05]  /*a770*/  @!P1 BRA `(.L_x_108) ;  /* 0xfffffffc00f09947 */ /* 0x002fea000383ffff */
[----:B------:R-:W-:Y:S05]  /*a780*/  BRA `(.L_x_107) ;  /* 0xffffffbc00547947 */ /* 0x000fea000383ffff */
.L_x_110:
[----:B--2---:R2:W4:Y:S02]  /*a790*/  SYNCS.PHASECHK.TRANS64.TRYWAIT P0, [R71+URZ+0x110], R4 ;  /* 0x00011004470075a7 */ /* 0x00452400080011ff */
[----:B----4-:R-:W-:Y:S05]  /*a7a0*/  @!P0 NANOSLEEP.SYNCS 0x989680 ;  /* 0x009896800000895d */ /* 0x010fea0003900000 */
[----:B------:R-:W4:Y:S02]  /*a7b0*/  @!P0 SYNCS.PHASECHK.TRANS64 P0, [R71+URZ+0x110], R4 ;  /* 0x00011004470085a7 */ /* 0x000f2400080010ff */
[----:B----4-:R-:W-:Y:S05]  /*a7c0*/  @!P0 BRA `(.L_x_110) ;  /* 0xfffffffc00f08947 */ /* 0x010fea000383ffff */
[----:B------:R-:W-:Y:S05]  /*a7d0*/  BRA `(.L_x_109) ;  /* 0xffffffbc00a47947 */ /* 0x000fea000383ffff */
.L_x_118:
[----:B---3--:R3:W4:Y:S02]  /*a7e0*/  SYNCS.PHASECHK.TRANS64.TRYWAIT P0, [R112+URZ+0xa0], R3 ;  /* 0x0000a003700075a7 */ /* 0x00872400080011ff */
[----:B----4-:R-:W-:Y:S05]  /*a7f0*/  @!P0 NANOSLEEP.SYNCS 0x989680 ;  /* 0x009896800000895d */ /* 0x010fea0003900000 */
[----:B------:R-:W4:Y:S02]  /*a800*/  @!P0 SYNCS.PHASECHK.TRANS64 P0, [R112+URZ+0xa0], R3 ;  /* 0x0000a003700085a7 */ /* 0x000f2400080010ff */
[----:B----4-:R-:W-:Y:S05]  /*a810*/  @!P0 BRA `(.L_x_118) ;  /* 0xfffffffc00f08947 */ /* 0x010fea000383ffff */
[----:B------:R-:W-:Y:S05]  /*a820*/  BRA `(.L_x_117) ;  /* 0xffffffc800987947 */ /* 0x000fea000383ffff */
.L_x_126:
[----:B---3--:R3:W4:Y:S02]  /*a830*/  SYNCS.PHASECHK.TRANS64.TRYWAIT P0, [R112+URZ+0xa0], R5 ;  /* 0x0000a005700075a7 */ /* 0x00872400080011ff */
[----:B----4-:R-:W-:Y:S05]  /*a840*/  @!P0 NANOSLEEP.SYNCS 0x989680 ;  /* 0x009896800000895d */ /* 0x010fea0003900000 */
[----:B------:R-:W4:Y:S02]  /*a850*/  @!P0 SYNCS.PHASECHK.TRANS64 P0, [R112+URZ+0xa0], R5 ;  /* 0x0000a005700085a7 */ /* 0x000f2400080010ff */
[----:B----4-:R-:W-:Y:S05]  /*a860*/  @!P0 BRA `(.L_x_126) ;  /* 0xfffffffc00f08947 */ /* 0x010fea000383ffff */
[----:B------:R-:W-:Y:S05]  /*a870*/  BRA `(.L_x_125) ;  /* 0xffffffd400d87947 */ /* 0x000fea000383ffff */
.L_x_134:
[----:B---3--:R3:W4:Y:S02]  /*a880*/  SYNCS.PHASECHK.TRANS64.TRYWAIT P0, [R102+URZ+0xa0], R3 ;  /* 0x0000a003660075a7 */ /* 0x00872400080011ff */
[----:B----4-:R-:W-:Y:S05]  /*a890*/  @!P0 NANOSLEEP.SYNCS 0x989680 ;  /* 0x009896800000895d */ /* 0x010fea0003900000 */
[----:B------:R-:W4:Y:S02]  /*a8a0*/  @!P0 SYNCS.PHASECHK.TRANS64 P0, [R102+URZ+0xa0], R3 ;  /* 0x0000a003660085a7 */ /* 0x000f2400080010ff */
[----:B----4-:R-:W-:Y:S05]  /*a8b0*/  @!P0 BRA `(.L_x_134) ;  /* 0xfffffffc00f08947 */ /* 0x010fea000383ffff */
[----:B------:R-:W-:Y:S05]  /*a8c0*/  BRA `(.L_x_133) ;  /* 0xffffffe400247947 */ /* 0x000fea000383ffff */
        .weak           $__internal_0_$__cuda_sm10x_tcgen05_guardrail_trap_col_being_dealloced_not_returned_by_alloc
        .type           $__internal_0_$__cuda_sm10x_tcgen05_guardrail_trap_col_being_dealloced_not_returned_by_alloc,@function
        .size           $__internal_0_$__cuda_sm10x_tcgen05_guardrail_trap_col_being_dealloced_not_returned_by_alloc,($__internal_1_$__cuda_sm10x_tcgen05_guardrail_trap_phase_invalid_during_alloc - $__internal_0_$__cuda_sm10x_tcgen05_guardrail_trap_col_being_dealloced_not_returned_by_alloc)
$__internal_0_$__cuda_sm10x_tcgen05_guardrail_trap_col_being_dealloced_not_returned_by_alloc:
[----:B------:R-:W-:Y:S05]  /*a8d0*/  BPT.TRAP 0x1 ;  /* 0x000000040000795c */ /* 0x000fea0000300000 */
[----:B------:R-:W-:-:S04]  /*a8e0*/  HFMA2 R3, -RZ, RZ, 0, 0 ;  /* 0x00000000ff037431 */ /* 0x000fc800000001ff */
[----:B------:R-:W-:Y:S05]  /*a8f0*/  RET.REL.NODEC R2 `(_ZN7cutlass13device_kernelINS_4gemm6kernel13GemmUniversalIN4cute5tupleIJiiiiEEENS1_10collective13CollectiveMmaINS1_35MainloopSm100TmaUmmaWarpSpecializedILi10ELi2ELi4ENS5_IJNS4_1CILi2EEENSA_ILi1EEESC_EEEEENS5_IJNSA_ILi64EEENSA_ILi256EEESF_EEENS_12float_e4m3_tENS5_IJlSC_lEEESI_SJ_NS4_8TiledMMAINS4_8MMA_AtomIJNS4_10MMA_TraitsINS4_19SM100_MMA_F8F6F4_SSEJSI_SI_fSF_SG_NS4_17integral_constantINS4_4UMMA5MajorELSQ_0EEESR_NSO_INSP_7ScaleInELSS_0EEEST_EEEEEENS4_6LayoutINS5_IJSC_SC_SC_EEENS5_IJNSA_ILi0EEESY_SY_EEEEENS5_IJNS4_10UnderscoreES11_S11_EEEEENS4_13SM90_TMA_LOADENS4_14ComposedLayoutINS4_7SwizzleILi2ELi4ELi3EEENS4_18smem_ptr_flag_bitsILi8EEENSW_INS5_IJNSA_ILi8EEESF_EEENS5_IJSF_SC_EEEEEEEvNS4_8identityENS4_23SM90_TMA_LOAD_MULTICASTES1E_vS1F_EENS_8epilogue10collective18CollectiveEpilogueINS1I_23Sm100TmaWarpSpecializedILi4ELi2ELi32ELb0ELb0EEEJSH_NS5_IJNSW_ISF_SC_EES1N_EEESI_SJ_SI_SJ_NS1I_6fusion15FusionCallbacksIS1M_NS1P_17LinearCombinationISI_fSI_fLNS_15FloatRoundStyleE2EEESH_S1O_JEEENS4_5SM1004TMEM4LOAD26SM100_TMEM_LOAD_16dp32b32xES14_S1E_NS4_39AutoVectorizingCopyWithAssumedAlignmentILi128EEENS4_14SM90_TMA_STOREES1E_S20_S20_EEEvvEEEEvNT_6ParamsE) ;  /* 0xffffff5402c07950 */ /* 0x000fea0003c3ffff */
        .weak           $__internal_1_$__cuda_sm10x_tcgen05_guardrail_trap_phase_invalid_during_alloc
        .type           $__internal_1_$__cuda_sm10x_tcgen05_guardrail_trap_phase_invalid_during_alloc,@function
        .size           $__internal_1_$__cuda_sm10x_tcgen05_guardrail_trap_phase_invalid_during_alloc,($__internal_2_$__cuda_sm10x_tcgen05_guardrail_trap_unallocated_columns_being_dealloced - $__internal_1_$__cuda_sm10x_tcgen05_guardrail_trap_phase_invalid_during_alloc)
$__internal_1_$__cuda_sm10x_tcgen05_guardrail_trap_phase_invalid_during_alloc:
[----:B------:R-:W-:Y:S05]  /*a900*/  BPT.TRAP 0x1 ;  /* 0x000000040000795c */ /* 0x000fea0000300000 */
[----:B------:R-:W-:-:S04]  /*a910*/  MOV R5, 0x0 ;  /* 0x0000000000057802 */ /* 0x000fc80000000f00 */
[----:B------:R-:W-:Y:S05]  /*a920*/  RET.REL.NODEC R4 `(_ZN7cutlass13device_kernelINS_4gemm6kernel13GemmUniversalIN4cute5tupleIJiiiiEEENS1_10collective13CollectiveMmaINS1_35MainloopSm100TmaUmmaWarpSpecializedILi10ELi2ELi4ENS5_IJNS4_1CILi2EEENSA_ILi1EEESC_EEEEENS5_IJNSA_ILi64EEENSA_ILi256EEESF_EEENS_12float_e4m3_tENS5_IJlSC_lEEESI_SJ_NS4_8TiledMMAINS4_8MMA_AtomIJNS4_10MMA_TraitsINS4_19SM100_MMA_F8F6F4_SSEJSI_SI_fSF_SG_NS4_17integral_constantINS4_4UMMA5MajorELSQ_0EEESR_NSO_INSP_7ScaleInELSS_0EEEST_EEEEEENS4_6LayoutINS5_IJSC_SC_SC_EEENS5_IJNSA_ILi0EEESY_SY_EEEEENS5_IJNS4_10UnderscoreES11_S11_EEEEENS4_13SM90_TMA_LOADENS4_14ComposedLayoutINS4_7SwizzleILi2ELi4ELi3EEENS4_18smem_ptr_flag_bitsILi8EEENSW_INS5_IJNSA_ILi8EEESF_EEENS5_IJSF_SC_EEEEEEEvNS4_8identityENS4_23SM90_TMA_LOAD_MULTICASTES1E_vS1F_EENS_8epilogue10collective18CollectiveEpilogueINS1I_23Sm100TmaWarpSpecializedILi4ELi2ELi32ELb0ELb0EEEJSH_NS5_IJNSW_ISF_SC_EES1N_EEESI_SJ_SI_SJ_NS1I_6fusion15FusionCallbacksIS1M_NS1P_17LinearCombinationISI_fSI_fLNS_15FloatRoundStyleE2EEESH_S1O_JEEENS4_5SM1004TMEM4LOAD26SM100_TMEM_LOAD_16dp32b32xES14_S1E_NS4_39AutoVectorizingCopyWithAssumedAlignmentILi128EEENS4_14SM90_TMA_STOREES1E_S20_S20_EEEvvEEEEvNT_6ParamsE) ;  /* 0xffffff5404b47950 */ /* 0x000fea0003c3ffff */
        .weak           $__internal_2_$__cuda_sm10x_tcgen05_guardrail_trap_unallocated_columns_being_dealloced
        .type           $__internal_2_$__cuda_sm10x_tcgen05_guardrail_trap_unallocated_columns_being_dealloced,@function
        .size           $__internal_2_$__cuda_sm10x_tcgen05_guardrail_trap_unallocated_columns_being_dealloced,(.L_x_196 - $__internal_2_$__cuda_sm10x_tcgen05_guardrail_trap_unallocated_columns_being_dealloced)
$__internal_2_$__cuda_sm10x_tcgen05_guardrail_trap_unallocated_columns_being_dealloced:
[----:B------:R-:W-:Y:S05]  /*a930*/  BPT.TRAP 0x1 ;  /* 0x000000040000795c */ /* 0x000fea0000300000 */
[----:B------:R-:W-:-:S04]  /*a940*/  HFMA2 R3, -RZ, RZ, 0, 0 ;  /* 0x00000000ff037431 */ /* 0x000fc800000001ff */
[----:B------:R-:W-:Y:S05]  /*a950*/  RET.REL.NODEC R2 `(_ZN7cutlass13device_kernelINS_4gemm6kernel13GemmUniversalIN4cute5tupleIJiiiiEEENS1_10collective13CollectiveMmaINS1_35MainloopSm100TmaUmmaWarpSpecializedILi10ELi2ELi4ENS5_IJNS4_1CILi2EEENSA_ILi1EEESC_EEEEENS5_IJNSA_ILi64EEENSA_ILi256EEESF_EEENS_12float_e4m3_tENS5_IJlSC_lEEESI_SJ_NS4_8TiledMMAINS4_8MMA_AtomIJNS4_10MMA_TraitsINS4_19SM100_MMA_F8F6F4_SSEJSI_SI_fSF_SG_NS4_17integral_constantINS4_4UMMA5MajorELSQ_0EEESR_NSO_INSP_7ScaleInELSS_0EEEST_EEEEEENS4_6LayoutINS5_IJSC_SC_SC_EEENS5_IJNSA_ILi0EEESY_SY_EEEEENS5_IJNS4_10UnderscoreES11_S11_EEEEENS4_13SM90_TMA_LOADENS4_14ComposedLayoutINS4_7SwizzleILi2ELi4ELi3EEENS4_18smem_ptr_flag_bitsILi8EEENSW_INS5_IJNSA_ILi8EEESF_EEENS5_IJSF_SC_EEEEEEEvNS4_8identityENS4_23SM90_TMA_LOAD_MULTICASTES1E_vS1F_EENS_8epilogue10collective18CollectiveEpilogueINS1I_23Sm100TmaWarpSpecializedILi4ELi2ELi32ELb0ELb0EEEJSH_NS5_IJNSW_ISF_SC_EES1N_EEESI_SJ_SI_SJ_NS1I_6fusion15FusionCallbacksIS1M_NS1P_17LinearCombinationISI_fSI_fLNS_15FloatRoundStyleE2EEESH_S1O_JEEENS4_5SM1004TMEM4LOAD26SM100_TMEM_LOAD_16dp32b32xES14_S1E_NS4_39AutoVectorizingCopyWithAssumedAlignmentILi128EEENS4_14SM90_TMA_STOREES1E_S20_S20_EEEvvEEEEvNT_6ParamsE) ;  /* 0xffffff5402a87950 */ /* 0x000fea0003c3ffff */
.L_x_195:
[----:B------:R-:W-:-:S00]  /*a960*/  BRA `(.L_x_195) ;  /* 0xfffffffc00fc7947 */ /* 0x000fc0000383ffff */
[----:B------:R-:W-:-:S00]  /*a970*/  NOP ;  /* 0x0000000000007918 */ /* 0x000fc00000000000 */
        /* <DEDUP_REMOVED lines=8> */
.L_x_196:


//--------------------- .nv.global.init           --------------------------
	.section	.nv.global.init,"aw",@progbits
.nv.global.init:
	.type		$str$27,@object
	.size		$str$27,($str$28 - $str$27)
$str$27:
        /*0000*/ 	.byte	0x28, 0x61, 0x64, 0x64, 0x72, 0x65, 0x73, 0x73, 0x20, 0x26, 0x20, 0x6d, 0x61, 0x73, 0x6b, 0x29
        /*0010*/ 	.byte	0x20, 0x3d, 0x3d, 0x20, 0x30, 0x00
	.type		$str$28,@object
	.size		$str$28,($str$26 - $str$28)
$str$28:
        /*0016*/ 	.byte	0x2f, 0x74, 0x6d, 0x70, 0x2f, 0x63, 0x75, 0x74, 0x6c, 0x61, 0x73, 0x73, 0x5f, 0x73, 0x77, 0x65
        /*0026*/ 	.byte	0x65, 0x70, 0x5f, 0x73, 0x72, 0x63, 0x2f, 0x69, 0x6e, 0x63, 0x6c, 0x75, 0x64, 0x65, 0x2f, 0x63
        /*0036*/ 	.byte	0x75, 0x74, 0x65, 0x2f, 0x70, 0x6f, 0x69, 0x6e, 0x74, 0x65, 0x72, 0x5f, 0x66, 0x6c, 0x61, 0x67
        /*0046*/ 	.byte	0x67, 0x65, 0x64, 0x2e, 0x68, 0x70, 0x70, 0x00
	.type		$str$26,@object
	.size		$str$26,($str$25 - $str$26)
$str$26:
        /*004e*/ 	.byte	0x2f, 0x74, 0x6d, 0x70, 0x2f, 0x63, 0x75, 0x74, 0x6c, 0x61, 0x73, 0x73, 0x5f, 0x73, 0x77, 0x65
        /*005e*/ 	.byte	0x65, 0x70, 0x5f, 0x73, 0x72, 0x63, 0x2f, 0x69, 0x6e, 0x63, 0x6c, 0x75, 0x64, 0x65, 0x2f, 0x63
        /*006e*/ 	.byte	0x75, 0x74, 0x65, 0x2f, 0x61, 0x74, 0x6f, 0x6d, 0x2f, 0x63, 0x6f, 0x70, 0x79, 0x5f, 0x74, 0x72
        /*007e*/ 	.byte	0x61, 0x69, 0x74, 0x73, 0x5f, 0x73, 0x6d, 0x31, 0x30, 0x30, 0x2e, 0x68, 0x70, 0x70, 0x00
	.type		$str$25,@object
	.size		$str$25,(__unnamed_1 - $str$25)
$str$25:
        /*008d*/ 	.byte	0x28, 0x28, 0x75, 0x69, 0x6e, 0x74, 0x33, 0x32, 0x5f, 0x74, 0x28, 0x74, 0x68, 0x72, 0x65, 0x61
        /*009d*/ 	.byte	0x64, 0x49, 0x64, 0x78, 0x2e, 0x78, 0x29, 0x20, 0x2f, 0x20, 0x33, 0x32, 0x29, 0x20, 0x25, 0x20
        /*00ad*/ 	.byte	0x34, 0x29, 0x20, 0x3d, 0x3d, 0x20, 0x28, 0x28, 0x28, 0x74, 0x6d, 0x65, 0x6d, 0x5f, 0x61, 0x64
        /*00bd*/ 	.byte	0x64, 0x72, 0x20, 0x3e, 0x3e, 0x20, 0x31, 0x36, 0x29, 0x20, 0x2f, 0x20, 0x33, 0x32, 0x29, 0x20
        /*00cd*/ 	.byte	0x25, 0x20, 0x34, 0x29, 0x00
	.type		__unnamed_1,@object
	.size		__unnamed_1,(__unnamed_2 - __unnamed_1)
__unnamed_1:
        /*00d2*/ 	.byte	0x61, 0x75, 0x74, 0x6f, 0x20, 0x63, 0x75, 0x74, 0x65, 0x3a, 0x3a, 0x61, 0x73, 0x5f, 0x70, 0x6f
        /* <DEDUP_REMOVED lines=24> */
        /*0262*/ 	.byte	0x3c, 0x34, 0x30, 0x39, 0x36, 0x3e, 0x3e, 0x3e, 0x3e, 0x5d, 0x00
	.type		__unnamed_2,@object
	.size		__unnamed_2,(__unnamed_3 - __unnamed_2)
__unnamed_2:
        /* <DEDUP_REMOVED lines=26> */
	.type		__unnamed_3,@object
	.size		__unnamed_3,(.L_3 - __unnamed_3)
__unnamed_3:
        /* <DEDUP_REMOVED lines=40> */
        /*0688*/ 	.byte	0x74, 0x65, 0x3a, 0x3a, 0x43, 0x3c, 0x30, 0x3e, 0x3e, 0x3e, 0x3e, 0x5d, 0x00
.L_3:


//--------------------- .nv.shared._ZN7cutlass13device_kernelINS_4gemm6kernel13GemmUniversalIN4cute5tupleIJiiiiEEENS1_10collective13CollectiveMmaINS1_35MainloopSm100TmaUmmaWarpSpecializedILi10ELi2ELi4ENS5_IJNS4_1CILi2EEENSA_ILi1EEESC_EEEEENS5_IJNSA_ILi64EEENSA_ILi256EEESF_EEENS_12float_e4m3_tENS5_IJlSC_lEEESI_SJ_NS4_8TiledMMAINS4_8MMA_AtomIJNS4_10MMA_TraitsINS4_19SM100_MMA_F8F6F4_SSEJSI_SI_fSF_SG_NS4_17integral_constantINS4_4UMMA5MajorELSQ_0EEESR_NSO_INSP_7ScaleInELSS_0EEEST_EEEEEENS4_6LayoutINS5_IJSC_SC_SC_EEENS5_IJNSA_ILi0EEESY_SY_EEEEENS5_IJNS4_10UnderscoreES11_S11_EEEEENS4_13SM90_TMA_LOADENS4_14ComposedLayoutINS4_7SwizzleILi2ELi4ELi3EEENS4_18smem_ptr_flag_bitsILi8EEENSW_INS5_IJNSA_ILi8EEESF_EEENS5_IJSF_SC_EEEEEEEvNS4_8identityENS4_23SM90_TMA_LOAD_MULTICASTES1E_vS1F_EENS_8epilogue10collective18CollectiveEpilogueINS1I_23Sm100TmaWarpSpecializedILi4ELi2ELi32ELb0ELb0EEEJSH_NS5_IJNSW_ISF_SC_EES1N_EEESI_SJ_SI_SJ_NS1I_6fusion15FusionCallbacksIS1M_NS1P_17LinearCombinationISI_fSI_fLNS_15FloatRoundStyleE2EEESH_S1O_JEEENS4_5SM1004TMEM4LOAD26SM100_TMEM_LOAD_16dp32b32xES14_S1E_NS4_39AutoVectorizingCopyWithAssumedAlignmentILi128EEENS4_14SM90_TMA_STOREES1E_S20_S20_EEEvvEEEEvNT_6ParamsE --------------------------
	.section	.nv.shared._ZN7cutlass13device_kernelINS_4gemm6kernel13GemmUniversalIN4cute5tupleIJiiiiEEENS1_10collective13CollectiveMmaINS1_35MainloopSm100TmaUmmaWarpSpecializedILi10ELi2ELi4ENS5_IJNS4_1CILi2EEENSA_ILi1EEESC_EEEEENS5_IJNSA_ILi64EEENSA_ILi256EEESF_EEENS_12float_e4m3_tENS5_IJlSC_lEEESI_SJ_NS4_8TiledMMAINS4_8MMA_AtomIJNS4_10MMA_TraitsINS4_19SM100_MMA_F8F6F4_SSEJSI_SI_fSF_SG_NS4_17integral_constantINS4_4UMMA5MajorELSQ_0EEESR_NSO_INSP_7ScaleInELSS_0EEEST_EEEEEENS4_6LayoutINS5_IJSC_SC_SC_EEENS5_IJNSA_ILi0EEESY_SY_EEEEENS5_IJNS4_10UnderscoreES11_S11_EEEEENS4_13SM90_TMA_LOADENS4_14ComposedLayoutINS4_7SwizzleILi2ELi4ELi3EEENS4_18smem_ptr_flag_bitsILi8EEENSW_INS5_IJNSA_ILi8EEESF_EEENS5_IJSF_SC_EEEEEEEvNS4_8identityENS4_23SM90_TMA_LOAD_MULTICASTES1E_vS1F_EENS_8epilogue10collective18CollectiveEpilogueINS1I_23Sm100TmaWarpSpecializedILi4ELi2ELi32ELb0ELb0EEEJSH_NS5_IJNSW_ISF_SC_EES1N_EEESI_SJ_SI_SJ_NS1I_6fusion15FusionCallbacksIS1M_NS1P_17LinearCombinationISI_fSI_fLNS_15FloatRoundStyleE2EEESH_S1O_JEEENS4_5SM1004TMEM4LOAD26SM100_TMEM_LOAD_16dp32b32xES14_S1E_NS4_39AutoVectorizingCopyWithAssumedAlignmentILi128EEENS4_14SM90_TMA_STOREES1E_S20_S20_EEEvvEEEEvNT_6ParamsE,"aw",@nobits
	.sectionflags	@""
	.align	16
	.zero		1024


//--------------------- .nv.shared.reserved.0     --------------------------
	.section	.nv.shared.reserved.0,"aw",@nobits
	.weak		__nv_reservedSMEM_offset_0_alias
	.size		__nv_reservedSMEM_offset_0_alias, 0, 64
	.other		__nv_reservedSMEM_offset_0_alias,@"STO_CUDA_RESERVED_SHARED STV_DEFAULT"
__nv_reservedSMEM_offset_0_alias:
	.zero		0
.nv.shared.reserved.0:
	.zero		64
	.weak		__nv_reservedSMEM_tcgen05_partition
	.type		__nv_reservedSMEM_tcgen05_partition,@object
	.size		__nv_reservedSMEM_tcgen05_partition,(.L_0 - __nv_reservedSMEM_tcgen05_partition)
__nv_reservedSMEM_tcgen05_partition:
	.zero		32
.L_0:


//--------------------- .nv.global                --------------------------
	.section	.nv.global,"aw",@nobits
.nv.global:
	.type		_ZN40_INTERNAL_3fc5e6f0_4_k_cu_c3ecf6b1_311274cute1_E,@object
	.size		_ZN40_INTERNAL_3fc5e6f0_4_k_cu_c3ecf6b1_311274cute1_E,(_ZN40_INTERNAL_3fc5e6f0_4_k_cu_c3ecf6b1_311274cuda3std3__45__cpo6cbeginE - _ZN40_INTERNAL_3fc5e6f0_4_k_cu_c3ecf6b1_311274cute1_E)
_ZN40_INTERNAL_3fc5e6f0_4_k_cu_c3ecf6b1_311274cute1_E:
	.zero		1
	.type		_ZN40_INTERNAL_3fc5e6f0_4_k_cu_c3ecf6b1_311274cuda3std3__45__cpo6cbeginE,@object
	.size		_ZN40_INTERNAL_3fc5e6f0_4_k_cu_c3ecf6b1_311274cuda3std3__45__cpo6cbeginE,(_ZN40_INTERNAL_3fc5e6f0_4_k_cu_c3ecf6b1_311274cuda3std3__48in_placeE - _ZN40_INTERNAL_3fc5e6f0_4_k_cu_c3ecf6b1_311274cuda3std3__45__cpo6cbeginE)
_ZN40_INTERNAL_3fc5e6f0_4_k_cu_c3ecf6b1_311274cuda3std3__45__cpo6cbeginE:
	.zero		1
	.type		_ZN40_INTERNAL_3fc5e6f0_4_k_cu_c3ecf6b1_311274cuda3std3__48in_placeE,@object
	.size		_ZN40_INTERNAL_3fc5e6f0_4_k_cu_c3ecf6b1_311274cuda3std3__48in_placeE,(_ZN40_INTERNAL_3fc5e6f0_4_k_cu_c3ecf6b1_311274cuda3std6ranges3__45__cpo9iter_moveE - _ZN40_INTERNAL_3fc5e6f0_4_k_cu_c3ecf6b1_311274cuda3std3__48in_placeE)
_ZN40_INTERNAL_3fc5e6f0_4_k_cu_c3ecf6b1_311274cuda3std3__48in_placeE:
	.zero		1
	.type		_ZN40_INTERNAL_3fc5e6f0_4_k_cu_c3ecf6b1_311274cuda3std6ranges3__45__cpo9iter_moveE,@object
	.size		_ZN40_INTERNAL_3fc5e6f0_4_k_cu_c3ecf6b1_311274cuda3std6ranges3__45__cpo9iter_moveE,(_ZN40_INTERNAL_3fc5e6f0_4_k_cu_c3ecf6b1_311274cuda3std3__45__cpo5beginE - _ZN40_INTERNAL_3fc5e6f0_4_k_cu_c3ecf6b1_311274cuda3std6ranges3__45__cpo9iter_moveE)
_ZN40_INTERNAL_3fc5e6f0_4_k_cu_c3ecf6b1_311274cuda3std6ranges3__45__cpo9iter_moveE:
	.zero		1
	.type		_ZN40_INTERNAL_3fc5e6f0_4_k_cu_c3ecf6b1_311274cuda3std3__45__cpo5beginE,@object
	.size		_ZN40_INTERNAL_3fc5e6f0_4_k_cu_c3ecf6b1_311274cuda3std3__45__cpo5beginE,(_ZN40_INTERNAL_3fc5e6f0_4_k_cu_c3ecf6b1_311274cuda3std3__442_GLOBAL__N__3fc5e6f0_4_k_cu_c3ecf6b1_311276ignoreE - _ZN40_INTERNAL_3fc5e6f0_4_k_cu_c3ecf6b1_311274cuda3std3__45__cpo5beginE)
_ZN40_INTERNAL_3fc5e6f0_4_k_cu_c3ecf6b1_311274cuda3std3__45__cpo5beginE:
	.zero		1
	.type		_ZN40_INTERNAL_3fc5e6f0_4_k_cu_c3ecf6b1_311274cuda3std3__442_GLOBAL__N__3fc5e6f0_4_k_cu_c3ecf6b1_311276ignoreE,@object
	.size		_ZN40_INTERNAL_3fc5e6f0_4_k_cu_c3ecf6b1_311274cuda3std3__442_GLOBAL__N__3fc5e6f0_4_k_cu_c3ecf6b1_311276ignoreE,(_ZN40_INTERNAL_3fc5e6f0_4_k_cu_c3ecf6b1_311274cute7productE - _ZN40_INTERNAL_3fc5e6f0_4_k_cu_c3ecf6b1_311274cuda3std3__442_GLOBAL__N__3fc5e6f0_4_k_cu_c3ecf6b1_311276ignoreE)
_ZN40_INTERNAL_3fc5e6f0_4_k_cu_c3ecf6b1_311274cuda3std3__442_GLOBAL__N__3fc5e6f0_4_k_cu_c3ecf6b1_311276ignoreE:
	.zero		1
	.type		_ZN40_INTERNAL_3fc5e6f0_4_k_cu_c3ecf6b1_311274cute7productE,@object
	.size		_ZN40_INTERNAL_3fc5e6f0_4_k_cu_c3ecf6b1_311274cute7productE,(_ZN40_INTERNAL_3fc5e6f0_4_k_cu_c3ecf6b1_311274cuda3std3__45__cpo3endE - _ZN40_INTERNAL_3fc5e6f0_4_k_cu_c3ecf6b1_311274cute7productE)
_ZN40_INTERNAL_3fc5e6f0_4_k_cu_c3ecf6b1_311274cute7productE:
	.zero		1
	.type		_ZN40_INTERNAL_3fc5e6f0_4_k_cu_c3ecf6b1_311274cuda3std3__45__cpo3endE,@object
	.size		_ZN40_INTERNAL_3fc5e6f0_4_k_cu_c3ecf6b1_311274cuda3std3__45__cpo3endE,(_ZN40_INTERNAL_3fc5e6f0_4_k_cu_c3ecf6b1_311274cuda3std3__419piecewise_constructE - _ZN40_INTERNAL_3fc5e6f0_4_k_cu_c3ecf6b1_311274cuda3std3__45__cpo3endE)
_ZN40_INTERNAL_3fc5e6f0_4_k_cu_c3ecf6b1_311274cuda3std3__45__cpo3endE:
	.zero		1
	.type		_ZN40_INTERNAL_3fc5e6f0_4_k_cu_c3ecf6b1_311274cuda3std3__419piecewise_constructE,@object
	.size		_ZN40_INTERNAL_3fc5e6f0_4_k_cu_c3ecf6b1_311274cuda3std3__419piecewise_constructE,(_ZN40_INTERNAL_3fc5e6f0_4_k_cu_c3ecf6b1_311274cuda3std3__45__cpo4cendE - _ZN40_INTERNAL_3fc5e6f0_4_k_cu_c3ecf6b1_311274cuda3std3__419piecewise_constructE)
_ZN40_INTERNAL_3fc5e6f0_4_k_cu_c3ecf6b1_311274cuda3std3__419piecewise_constructE:
	.zero		1
	.type		_ZN40_INTERNAL_3fc5e6f0_4_k_cu_c3ecf6b1_311274cuda3std3__45__cpo4cendE,@object
	.size		_ZN40_INTERNAL_3fc5e6f0_4_k_cu_c3ecf6b1_311274cuda3std3__45__cpo4cendE,(_ZN40_INTERNAL_3fc5e6f0_4_k_cu_c3ecf6b1_311274cuda3std6ranges3__45__cpo4swapE - _ZN40_INTERNAL_3fc5e6f0_4_k_cu_c3ecf6b1_311274cuda3std3__45__cpo4cendE)
_ZN40_INTERNAL_3fc5e6f0_4_k_cu_c3ecf6b1_311274cuda3std3__45__cpo4cendE:
	.zero		1
	.type		_ZN40_INTERNAL_3fc5e6f0_4_k_cu_c3ecf6b1_311274cuda3std6ranges3__45__cpo4swapE,@object
	.size		_ZN40_INTERNAL_3fc5e6f0_4_k_cu_c3ecf6b1_311274cuda3std6ranges3__45__cpo4swapE,(.L_11 - _ZN40_INTERNAL_3fc5e6f0_4_k_cu_c3ecf6b1_311274cuda3std6ranges3__45__cpo4swapE)
_ZN40_INTERNAL_3fc5e6f0_4_k_cu_c3ecf6b1_311274cuda3std6ranges3__45__cpo4swapE:
	.zero		1
.L_11:


//--------------------- .nv.constant0._ZN7cutlass13device_kernelINS_4gemm6kernel13GemmUniversalIN4cute5tupleIJiiiiEEENS1_10collective13CollectiveMmaINS1_35MainloopSm100TmaUmmaWarpSpecializedILi10ELi2ELi4ENS5_IJNS4_1CILi2EEENSA_ILi1EEESC_EEEEENS5_IJNSA_ILi64EEENSA_ILi256EEESF_EEENS_12float_e4m3_tENS5_IJlSC_lEEESI_SJ_NS4_8TiledMMAINS4_8MMA_AtomIJNS4_10MMA_TraitsINS4_19SM100_MMA_F8F6F4_SSEJSI_SI_fSF_SG_NS4_17integral_constantINS4_4UMMA5MajorELSQ_0EEESR_NSO_INSP_7ScaleInELSS_0EEEST_EEEEEENS4_6LayoutINS5_IJSC_SC_SC_EEENS5_IJNSA_ILi0EEESY_SY_EEEEENS5_IJNS4_10UnderscoreES11_S11_EEEEENS4_13SM90_TMA_LOADENS4_14ComposedLayoutINS4_7SwizzleILi2ELi4ELi3EEENS4_18smem_ptr_flag_bitsILi8EEENSW_INS5_IJNSA_ILi8EEESF_EEENS5_IJSF_SC_EEEEEEEvNS4_8identityENS4_23SM90_TMA_LOAD_MULTICASTES1E_vS1F_EENS_8epilogue10collective18CollectiveEpilogueINS1I_23Sm100TmaWarpSpecializedILi4ELi2ELi32ELb0ELb0EEEJSH_NS5_IJNSW_ISF_SC_EES1N_EEESI_SJ_SI_SJ_NS1I_6fusion15FusionCallbacksIS1M_NS1P_17LinearCombinationISI_fSI_fLNS_15FloatRoundStyleE2EEESH_S1O_JEEENS4_5SM1004TMEM4LOAD26SM100_TMEM_LOAD_16dp32b32xES14_S1E_NS4_39AutoVectorizingCopyWithAssumedAlignmentILi128EEENS4_14SM90_TMA_STOREES1E_S20_S20_EEEvvEEEEvNT_6ParamsE --------------------------
	.section	.nv.constant0._ZN7cutlass13device_kernelINS_4gemm6kernel13GemmUniversalIN4cute5tupleIJiiiiEEENS1_10collective13CollectiveMmaINS1_35MainloopSm100TmaUmmaWarpSpecializedILi10ELi2ELi4ENS5_IJNS4_1CILi2EEENSA_ILi1EEESC_EEEEENS5_IJNSA_ILi64EEENSA_ILi256EEESF_EEENS_12float_e4m3_tENS5_IJlSC_lEEESI_SJ_NS4_8TiledMMAINS4_8MMA_AtomIJNS4_10MMA_TraitsINS4_19SM100_MMA_F8F6F4_SSEJSI_SI_fSF_SG_NS4_17integral_constantINS4_4UMMA5MajorELSQ_0EEESR_NSO_INSP_7ScaleInELSS_0EEEST_EEEEEENS4_6LayoutINS5_IJSC_SC_SC_EEENS5_IJNSA_ILi0EEESY_SY_EEEEENS5_IJNS4_10UnderscoreES11_S11_EEEEENS4_13SM90_TMA_LOADENS4_14ComposedLayoutINS4_7SwizzleILi2ELi4ELi3EEENS4_18smem_ptr_flag_bitsILi8EEENSW_INS5_IJNSA_ILi8EEESF_EEENS5_IJSF_SC_EEEEEEEvNS4_8identityENS4_23SM90_TMA_LOAD_MULTICASTES1E_vS1F_EENS_8epilogue10collective18CollectiveEpilogueINS1I_23Sm100TmaWarpSpecializedILi4ELi2ELi32ELb0ELb0EEEJSH_NS5_IJNSW_ISF_SC_EES1N_EEESI_SJ_SI_SJ_NS1I_6fusion15FusionCallbacksIS1M_NS1P_17LinearCombinationISI_fSI_fLNS_15FloatRoundStyleE2EEESH_S1O_JEEENS4_5SM1004TMEM4LOAD26SM100_TMEM_LOAD_16dp32b32xES14_S1E_NS4_39AutoVectorizingCopyWithAssumedAlignmentILi128EEENS4_14SM90_TMA_STOREES1E_S20_S20_EEEvvEEEEvNT_6ParamsE,"a",@progbits
	.sectionflags	@""
	.align	4
.nv.constant0._ZN7cutlass13device_kernelINS_4gemm6kernel13GemmUniversalIN4cute5tupleIJiiiiEEENS1_10collective13CollectiveMmaINS1_35MainloopSm100TmaUmmaWarpSpecializedILi10ELi2ELi4ENS5_IJNS4_1CILi2EEENSA_ILi1EEESC_EEEEENS5_IJNSA_ILi64EEENSA_ILi256EEESF_EEENS_12float_e4m3_tENS5_IJlSC_lEEESI_SJ_NS4_8TiledMMAINS4_8MMA_AtomIJNS4_10MMA_TraitsINS4_19SM100_MMA_F8F6F4_SSEJSI_SI_fSF_SG_NS4_17integral_constantINS4_4UMMA5MajorELSQ_0EEESR_NSO_INSP_7ScaleInELSS_0EEEST_EEEEEENS4_6LayoutINS5_IJSC_SC_SC_EEENS5_IJNSA_ILi0EEESY_SY_EEEEENS5_IJNS4_10UnderscoreES11_S11_EEEEENS4_13SM90_TMA_LOADENS4_14ComposedLayoutINS4_7SwizzleILi2ELi4ELi3EEENS4_18smem_ptr_flag_bitsILi8EEENSW_INS5_IJNSA_ILi8EEESF_EEENS5_IJSF_SC_EEEEEEEvNS4_8identityENS4_23SM90_TMA_LOAD_MULTICASTES1E_vS1F_EENS_8epilogue10collective18CollectiveEpilogueINS1I_23Sm100TmaWarpSpecializedILi4ELi2ELi32ELb0ELb0EEEJSH_NS5_IJNSW_ISF_SC_EES1N_EEESI_SJ_SI_SJ_NS1I_6fusion15FusionCallbacksIS1M_NS1P_17LinearCombinationISI_fSI_fLNS_15FloatRoundStyleE2EEESH_S1O_JEEENS4_5SM1004TMEM4LOAD26SM100_TMEM_LOAD_16dp32b32xES14_S1E_NS4_39AutoVectorizingCopyWithAssumedAlignmentILi128EEENS4_14SM90_TMA_STOREES1E_S20_S20_EEEvvEEEEvNT_6ParamsE:
	.zero		2944


//--------------------- SYMBOLS --------------------------

	.type		.nv.reservedSmem.offset0,@object
	.size		.nv.reservedSmem.offset0,0x4
	.type		.nv.reservedSmem.cap,@object
	.size		.nv.reservedSmem.cap,0x4
	.type		__assertfail,@function
